// auto-generated by cutlass_sweep.epilogue — config: {"arch": "sm_90", "cluster_m": 2, "cluster_n": 1, "dtype": "e4m3", "fusion": "relu", "tile_k": 64, "tile_m": 128, "tile_n": 64}
#include "cutlass/cutlass.h"
#include "cutlass/gemm/collective/collective_builder.hpp"
#include "cutlass/gemm/device/gemm_universal_adapter.h"
#include "cutlass/gemm/kernel/gemm_universal.hpp"
#include "cutlass/epilogue/collective/collective_builder.hpp"
#include "cutlass/epilogue/fusion/operations.hpp"
#include "cutlass/epilogue/thread/activation.h"

using Elem = cutlass::float_e4m3_t;
using Acc  = float;
using TileShape    = cute::Shape<cute::_128, cute::_64, cute::_64>;
using ClusterShape = cute::Shape<cute::_2, cute::_1, cute::_1>;
using FusionOp     = cutlass::epilogue::fusion::LinCombEltAct<cutlass::epilogue::thread::ReLU, Elem, Acc>;

using CollectiveEpilogue = typename cutlass::epilogue::collective::CollectiveBuilder<
    cutlass::arch::Sm90, cutlass::arch::OpClassTensorOp,
    TileShape, ClusterShape,
    cutlass::epilogue::collective::EpilogueTileAuto,
    Acc, Acc,
    Elem, cutlass::layout::RowMajor, 128 / cutlass::sizeof_bits<Elem>::value,
    Elem, cutlass::layout::RowMajor, 128 / cutlass::sizeof_bits<Elem>::value,
    cutlass::epilogue::TmaWarpSpecializedCooperative,
    FusionOp
  >::CollectiveOp;

using CollectiveMainloop = typename cutlass::gemm::collective::CollectiveBuilder<
    cutlass::arch::Sm90, cutlass::arch::OpClassTensorOp,
    Elem, cutlass::layout::RowMajor, 128 / cutlass::sizeof_bits<Elem>::value,
    Elem, cutlass::layout::ColumnMajor, 128 / cutlass::sizeof_bits<Elem>::value,
    Acc,
    TileShape, ClusterShape,
    cutlass::gemm::collective::StageCountAutoCarveout<
        static_cast<int>(sizeof(typename CollectiveEpilogue::SharedStorage))>,
    cutlass::gemm::KernelTmaWarpSpecializedCooperative
  >::CollectiveOp;

using GemmKernel = cutlass::gemm::kernel::GemmUniversal<
    cute::Shape<int,int,int,int>, CollectiveMainloop, CollectiveEpilogue>;
using Gemm = cutlass::gemm::device::GemmUniversalAdapter<GemmKernel>;

auto* _anchor = &cutlass::device_kernel<GemmKernel>;


// ===== COMPILED SASS (sm_90a) =====

	.target	sm_90a

	.elftype	@"ET_EXEC"


//--------------------- .note.nv.tkinfo           --------------------------
	.section	.note.nv.tkinfo,"",@"SHT_NOTE"
	.sectionflags	@"SHF_NOTE_NV_TKINFO"
	.tkinfo
        /*0018*/ 	.word	0x00000002
        /*0030*/ 	.string	""
        /*0030*/ 	.string	"ptxas"
        /*0030*/ 	.string	"Cuda compilation tools, release 13.0, V13.0.88"
        /*0030*/ 	.string	"Build cuda_13.0.r13.0/compiler.36424714_0"
        /*0030*/ 	.string	"-arch sm_90a -m 64 "



//--------------------- .note.nv.cuinfo           --------------------------
	.section	.note.nv.cuinfo,"",@"SHT_NOTE"
	.sectionflags	@"SHF_NOTE_NV_CUINFO"
        /*0018*/ 	.short	0x0002
        /*001a*/ 	.short	0x005a
        /*001c*/ 	.short	0x0082
	.zero		2


//--------------------- .nv.info                  --------------------------
	.section	.nv.info,"",@"SHT_CUDA_INFO"
	.align	4


	//----- nvinfo : EIATTR_REGCOUNT
	.align		4
        /*0000*/ 	.byte	0x04, 0x2f
        /*0002*/ 	.short	(.L_15 - .L_14)
	.align		4
.L_14:
        /*0004*/ 	.word	index@(_ZN7cutlass13device_kernelINS_4gemm6kernel13GemmUniversalIN4cute5tupleIJiiiiEEENS1_10collective13CollectiveMmaINS1_37MainloopSm90TmaGmmaWarpSpecializedFP8ILi17ENS5_IJNS4_1CILi2EEENSA_ILi1EEESC_EEENS1_35KernelTmaWarpSpecializedCooperativeEEENS5_IJNSA_ILi128EEENSA_ILi64EEESH_EEENS_12float_e4m3_tENS5_IJlSC_lEEESJ_SK_NS4_8TiledMMAINS4_8MMA_AtomIJNS4_4SM904GMMA30MMA_64x64x32_F32E4M3E4M3_SS_TNILNSO_7ScaleInE1ELSQ_1EEEEEENS4_6LayoutISD_NS5_IJSC_NSA_ILi0EEESU_EEEEENS5_IJNS4_10UnderscoreESX_SX_EEEEENS4_13SM90_TMA_LOADENS4_14ComposedLayoutINS4_7SwizzleILi2ELi4ELi3EEENS4_18smem_ptr_flag_bitsILi8EEENST_INS5_IJNSA_ILi8EEESH_EEENS5_IJSH_SC_EEEEEEEvNS4_8identityENS4_23SM90_TMA_LOAD_MULTICASTES1A_vS1B_EENS_8epilogue10collective18CollectiveEpilogueINS1E_22Sm90TmaWarpSpecializedILi2ELi2ELi16ELb0ELb0EEEJSI_NS5_IJSG_NSA_ILi32EEEEEESJ_SK_SJ_SK_NS1E_6fusion15FusionCallbacksIS1I_NS1L_13LinCombEltActINS1E_6thread4ReLuESJ_fSJ_fLNS_15FloatRoundStyleE2EEESI_S1K_JEEES10_NS11_INS12_ILi1ELi4ELi3EEES15_NST_INS5_IJS16_S1J_EEENS5_IJS1J_SC_EEEEEEENS4_39AutoVectorizingCopyWithAssumedAlignmentILi128EEENS4_14SM90_TMA_STOREES1X_S1Z_NS4_9Copy_AtomIJNS4_17SM90_U32x4_STSM_NENS_6half_tEEEEvEEEvvEEEEvNT_6ParamsE)
        /*0008*/ 	.word	0x000000a8


	//----- nvinfo : EIATTR_FRAME_SIZE
	.align		4
.L_15:
        /*000c*/ 	.byte	0x04, 0x11
        /*000e*/ 	.short	(.L_17 - .L_16)
	.align		4
.L_16:
        /*0010*/ 	.word	index@(_ZN7cutlass13device_kernelINS_4gemm6kernel13GemmUniversalIN4cute5tupleIJiiiiEEENS1_10collective13CollectiveMmaINS1_37MainloopSm90TmaGmmaWarpSpecializedFP8ILi17ENS5_IJNS4_1CILi2EEENSA_ILi1EEESC_EEENS1_35KernelTmaWarpSpecializedCooperativeEEENS5_IJNSA_ILi128EEENSA_ILi64EEESH_EEENS_12float_e4m3_tENS5_IJlSC_lEEESJ_SK_NS4_8TiledMMAINS4_8MMA_AtomIJNS4_4SM904GMMA30MMA_64x64x32_F32E4M3E4M3_SS_TNILNSO_7ScaleInE1ELSQ_1EEEEEENS4_6LayoutISD_NS5_IJSC_NSA_ILi0EEESU_EEEEENS5_IJNS4_10UnderscoreESX_SX_EEEEENS4_13SM90_TMA_LOADENS4_14ComposedLayoutINS4_7SwizzleILi2ELi4ELi3EEENS4_18smem_ptr_flag_bitsILi8EEENST_INS5_IJNSA_ILi8EEESH_EEENS5_IJSH_SC_EEEEEEEvNS4_8identityENS4_23SM90_TMA_LOAD_MULTICASTES1A_vS1B_EENS_8epilogue10collective18CollectiveEpilogueINS1E_22Sm90TmaWarpSpecializedILi2ELi2ELi16ELb0ELb0EEEJSI_NS5_IJSG_NSA_ILi32EEEEEESJ_SK_SJ_SK_NS1E_6fusion15FusionCallbacksIS1I_NS1L_13LinCombEltActINS1E_6thread4ReLuESJ_fSJ_fLNS_15FloatRoundStyleE2EEESI_S1K_JEEES10_NS11_INS12_ILi1ELi4ELi3EEES15_NST_INS5_IJS16_S1J_EEENS5_IJS1J_SC_EEEEEEENS4_39AutoVectorizingCopyWithAssumedAlignmentILi128EEENS4_14SM90_TMA_STOREES1X_S1Z_NS4_9Copy_AtomIJNS4_17SM90_U32x4_STSM_NENS_6half_tEEEEvEEEvvEEEEvNT_6ParamsE)
        /*0014*/ 	.word	0x00000000


	//----- nvinfo : EIATTR_MIN_STACK_SIZE
	.align		4
.L_17:
        /*0018*/ 	.byte	0x04, 0x12
        /*001a*/ 	.short	(.L_19 - .L_18)
	.align		4
.L_18:
        /*001c*/ 	.word	index@(_ZN7cutlass13device_kernelINS_4gemm6kernel13GemmUniversalIN4cute5tupleIJiiiiEEENS1_10collective13CollectiveMmaINS1_37MainloopSm90TmaGmmaWarpSpecializedFP8ILi17ENS5_IJNS4_1CILi2EEENSA_ILi1EEESC_EEENS1_35KernelTmaWarpSpecializedCooperativeEEENS5_IJNSA_ILi128EEENSA_ILi64EEESH_EEENS_12float_e4m3_tENS5_IJlSC_lEEESJ_SK_NS4_8TiledMMAINS4_8MMA_AtomIJNS4_4SM904GMMA30MMA_64x64x32_F32E4M3E4M3_SS_TNILNSO_7ScaleInE1ELSQ_1EEEEEENS4_6LayoutISD_NS5_IJSC_NSA_ILi0EEESU_EEEEENS5_IJNS4_10UnderscoreESX_SX_EEEEENS4_13SM90_TMA_LOADENS4_14ComposedLayoutINS4_7SwizzleILi2ELi4ELi3EEENS4_18smem_ptr_flag_bitsILi8EEENST_INS5_IJNSA_ILi8EEESH_EEENS5_IJSH_SC_EEEEEEEvNS4_8identityENS4_23SM90_TMA_LOAD_MULTICASTES1A_vS1B_EENS_8epilogue10collective18CollectiveEpilogueINS1E_22Sm90TmaWarpSpecializedILi2ELi2ELi16ELb0ELb0EEEJSI_NS5_IJSG_NSA_ILi32EEEEEESJ_SK_SJ_SK_NS1E_6fusion15FusionCallbacksIS1I_NS1L_13LinCombEltActINS1E_6thread4ReLuESJ_fSJ_fLNS_15FloatRoundStyleE2EEESI_S1K_JEEES10_NS11_INS12_ILi1ELi4ELi3EEES15_NST_INS5_IJS16_S1J_EEENS5_IJS1J_SC_EEEEEEENS4_39AutoVectorizingCopyWithAssumedAlignmentILi128EEENS4_14SM90_TMA_STOREES1X_S1Z_NS4_9Copy_AtomIJNS4_17SM90_U32x4_STSM_NENS_6half_tEEEEvEEEvvEEEEvNT_6ParamsE)
        /*0020*/ 	.word	0x00000000
.L_19:


//--------------------- .nv.compat                --------------------------
	.section	.nv.compat,"",@"SHT_CUDA_COMPAT_INFO"
	.align	4
        /*0000*/ 	.byte	0x02, 0x09, 0x01, 0x00, 0x02, 0x02, 0x04, 0x00, 0x02, 0x05, 0x05, 0x00, 0x03, 0x07, 0x01, 0x01
        /*0010*/ 	.byte	0x02, 0x03, 0x01, 0x00, 0x02, 0x06, 0x01, 0x00, 0x04, 0x0b, 0x08, 0x00, 0x00, 0x00, 0x00, 0x00
        /*0020*/ 	.byte	0x00, 0x00, 0x00, 0x00


//--------------------- .nv.info._ZN7cutlass13device_kernelINS_4gemm6kernel13GemmUniversalIN4cute5tupleIJiiiiEEENS1_10collective13CollectiveMmaINS1_37MainloopSm90TmaGmmaWarpSpecializedFP8ILi17ENS5_IJNS4_1CILi2EEENSA_ILi1EEESC_EEENS1_35KernelTmaWarpSpecializedCooperativeEEENS5_IJNSA_ILi128EEENSA_ILi64EEESH_EEENS_12float_e4m3_tENS5_IJlSC_lEEESJ_SK_NS4_8TiledMMAINS4_8MMA_AtomIJNS4_4SM904GMMA30MMA_64x64x32_F32E4M3E4M3_SS_TNILNSO_7ScaleInE1ELSQ_1EEEEEENS4_6LayoutISD_NS5_IJSC_NSA_ILi0EEESU_EEEEENS5_IJNS4_10UnderscoreESX_SX_EEEEENS4_13SM90_TMA_LOADENS4_14ComposedLayoutINS4_7SwizzleILi2ELi4ELi3EEENS4_18smem_ptr_flag_bitsILi8EEENST_INS5_IJNSA_ILi8EEESH_EEENS5_IJSH_SC_EEEEEEEvNS4_8identityENS4_23SM90_TMA_LOAD_MULTICASTES1A_vS1B_EENS_8epilogue10collective18CollectiveEpilogueINS1E_22Sm90TmaWarpSpecializedILi2ELi2ELi16ELb0ELb0EEEJSI_NS5_IJSG_NSA_ILi32EEEEEESJ_SK_SJ_SK_NS1E_6fusion15FusionCallbacksIS1I_NS1L_13LinCombEltActINS1E_6thread4ReLuESJ_fSJ_fLNS_15FloatRoundStyleE2EEESI_S1K_JEEES10_NS11_INS12_ILi1ELi4ELi3EEES15_NST_INS5_IJS16_S1J_EEENS5_IJS1J_SC_EEEEEEENS4_39AutoVectorizingCopyWithAssumedAlignmentILi128EEENS4_14SM90_TMA_STOREES1X_S1Z_NS4_9Copy_AtomIJNS4_17SM90_U32x4_STSM_NENS_6half_tEEEEvEEEvvEEEEvNT_6ParamsE --------------------------
	.section	.nv.info._ZN7cutlass13device_kernelINS_4gemm6kernel13GemmUniversalIN4cute5tupleIJiiiiEEENS1_10collective13CollectiveMmaINS1_37MainloopSm90TmaGmmaWarpSpecializedFP8ILi17ENS5_IJNS4_1CILi2EEENSA_ILi1EEESC_EEENS1_35KernelTmaWarpSpecializedCooperativeEEENS5_IJNSA_ILi128EEENSA_ILi64EEESH_EEENS_12float_e4m3_tENS5_IJlSC_lEEESJ_SK_NS4_8TiledMMAINS4_8MMA_AtomIJNS4_4SM904GMMA30MMA_64x64x32_F32E4M3E4M3_SS_TNILNSO_7ScaleInE1ELSQ_1EEEEEENS4_6LayoutISD_NS5_IJSC_NSA_ILi0EEESU_EEEEENS5_IJNS4_10UnderscoreESX_SX_EEEEENS4_13SM90_TMA_LOADENS4_14ComposedLayoutINS4_7SwizzleILi2ELi4ELi3EEENS4_18smem_ptr_flag_bitsILi8EEENST_INS5_IJNSA_ILi8EEESH_EEENS5_IJSH_SC_EEEEEEEvNS4_8identityENS4_23SM90_TMA_LOAD_MULTICASTES1A_vS1B_EENS_8epilogue10collective18CollectiveEpilogueINS1E_22Sm90TmaWarpSpecializedILi2ELi2ELi16ELb0ELb0EEEJSI_NS5_IJSG_NSA_ILi32EEEEEESJ_SK_SJ_SK_NS1E_6fusion15FusionCallbacksIS1I_NS1L_13LinCombEltActINS1E_6thread4ReLuESJ_fSJ_fLNS_15FloatRoundStyleE2EEESI_S1K_JEEES10_NS11_INS12_ILi1ELi4ELi3EEES15_NST_INS5_IJS16_S1J_EEENS5_IJS1J_SC_EEEEEEENS4_39AutoVectorizingCopyWithAssumedAlignmentILi128EEENS4_14SM90_TMA_STOREES1X_S1Z_NS4_9Copy_AtomIJNS4_17SM90_U32x4_STSM_NENS_6half_tEEEEvEEEvvEEEEvNT_6ParamsE,"",@"SHT_CUDA_INFO"
	.sectionflags	@""
	.align	4


	//----- nvinfo : EIATTR_CUDA_API_VERSION
	.align		4
        /*0000*/ 	.byte	0x04, 0x37
        /*0002*/ 	.short	(.L_21 - .L_20)
.L_20:
        /*0004*/ 	.word	0x00000082


	//----- nvinfo : EIATTR_KPARAM_INFO
	.align		4
.L_21:
        /*0008*/ 	.byte	0x04, 0x17
        /*000a*/ 	.short	(.L_23 - .L_22)
.L_22:
        /*000c*/ 	.word	0x00000000
        /*0010*/ 	.short	0x0000
        /*0012*/ 	.short	0x0070
        /*0014*/ 	.byte	0x00, 0xf0, 0x01, 0x1c


	//----- nvinfo : EIATTR_SPARSE_MMA_MASK
	.align		4
.L_23:
        /*0018*/ 	.byte	0x03, 0x50
        /*001a*/ 	.short	0x0000


	//----- nvinfo : EIATTR_MAXREG_COUNT
	.align		4
        /*001c*/ 	.byte	0x03, 0x1b
        /*001e*/ 	.short	0x00a8


	//----- nvinfo : EIATTR_NUM_BARRIERS
	.align		4
        /*0020*/ 	.byte	0x02, 0x4c
        /*0022*/ 	.byte	0x02
	.zero		1


	//----- nvinfo : EIATTR_EXTERNS
	.align		4
        /*0024*/ 	.byte	0x04, 0x0f
        /*0026*/ 	.short	(.L_25 - .L_24)


	//   ....[0]....
	.align		4
.L_24:
        /*0028*/ 	.word	index@(__assertfail)


	//----- nvinfo : EIATTR_MERCURY_ISA_VERSION
	.align		4
.L_25:
        /*002c*/ 	.byte	0x03, 0x5f
        /*002e*/ 	.short	0x0101


	//----- nvinfo : EIATTR_INT_WARP_WIDE_INSTR_OFFSETS
	.align		4
        /*0030*/ 	.byte	0x04, 0x31
        /*0032*/ 	.short	(.L_27 - .L_26)


	//   ....[0]....
.L_26:
        /*0034*/ 	.word	0x00000bb0


	//   ....[1]....
        /*0038*/ 	.word	0x00000bc0


	//   ....[2]....
        /*003c*/ 	.word	0x00000cd0


	//----- nvinfo : EIATTR_COOP_GROUP_MASK_REGIDS
	.align		4
.L_27:
        /*0040*/ 	.byte	0x04, 0x29
        /*0042*/ 	.short	(.L_29 - .L_28)


	//   ....[0]....
.L_28:
        /*0044*/ 	.word	0xffffffff


	//   ....[1]....
        /*0048*/ 	.word	0xffffffff


	//   ....[2]....
        /*004c*/ 	.word	0xffffffff


	//   ....[3]....
        /*0050*/ 	.word	0xffffffff


	//   ....[4]....
        /*0054*/ 	.word	0xffffffff


	//   ....[5]....
        /*0058*/ 	.word	0xffffffff


	//   ....[6]....
        /*005c*/ 	.word	0xffffffff


	//----- nvinfo : EIATTR_COOP_GROUP_INSTR_OFFSETS
	.align		4
.L_29:
        /*0060*/ 	.byte	0x04, 0x28
        /*0062*/ 	.short	(.L_31 - .L_30)


	//   ....[0]....
.L_30:
        /*0064*/ 	.word	0x00000070


	//   ....[1]....
        /*0068*/ 	.word	0x00000080


	//   ....[2]....
        /*006c*/ 	.word	0x00000440


	//   ....[3]....
        /*0070*/ 	.word	0x000007e0


	//   ....[4]....
        /*0074*/ 	.word	0x00000a00


	//   ....[5]....
        /*0078*/ 	.word	0x00000e10


	//   ....[6]....
        /*007c*/ 	.word	0x00001980


	//----- nvinfo : EIATTR_REG_RECONFIG
	.align		4
.L_31:
        /*0080*/ 	.byte	0x01, 0x54
	.zero		2


	//----- nvinfo : EIATTR_SYSCALL_OFFSETS
	.align		4
        /*0084*/ 	.byte	0x04, 0x46
        /*0086*/ 	.short	(.L_33 - .L_32)


	//   ....[0]....
.L_32:
        /*0088*/ 	.word	0x00002e40


	//   ....[1]....
        /*008c*/ 	.word	0x00002f80


	//----- nvinfo : EIATTR_MBARRIER_INSTR_OFFSETS
	.align		4
.L_33:
        /*0090*/ 	.byte	0x04, 0x39
        /*0092*/ 	.short	(.L_35 - .L_34)


	//   ....[0]....
.L_34:
        /*0094*/ 	.word	0x00000560
        /*0098*/ 	.word	0x000000ff
        /*009c*/ 	.word	0x00000000
        /*00a0*/ 	.short	0x0100
        /*00a2*/ 	.byte	0x08
	.zero		1


	//   ....[1]....
        /*00a4*/ 	.word	0x00000570
        /*00a8*/ 	.word	0x000000ff
        /*00ac*/ 	.word	0x00000088
        /*00b0*/ 	.short	0x0100
        /*00b2*/ 	.byte	0x08
	.zero		1


	//   ....[2]....
        /*00b4*/ 	.word	0x00000580
        /*00b8*/ 	.word	0x000000ff
        /*00bc*/ 	.word	0x00000008
        /*00c0*/ 	.short	0x0100
        /*00c2*/ 	.byte	0x08
	.zero		1


	//   ....[3]....
        /*00c4*/ 	.word	0x00000590
        /*00c8*/ 	.word	0x000000ff
        /*00cc*/ 	.word	0x00000090
        /*00d0*/ 	.short	0x0100
        /*00d2*/ 	.byte	0x08
	.zero		1


	//   ....[4]....
        /*00d4*/ 	.word	0x000005a0
        /*00d8*/ 	.word	0x000000ff
        /*00dc*/ 	.word	0x00000010
        /*00e0*/ 	.short	0x0100
        /*00e2*/ 	.byte	0x08
	.zero		1


	//   ....[5]....
        /*00e4*/ 	.word	0x000005b0
        /*00e8*/ 	.word	0x000000ff
        /*00ec*/ 	.word	0x00000098
        /*00f0*/ 	.short	0x0100
        /*00f2*/ 	.byte	0x08
	.zero		1


	//   ....[6]....
        /*00f4*/ 	.word	0x000005c0
        /*00f8*/ 	.word	0x000000ff
        /*00fc*/ 	.word	0x00000018
        /*0100*/ 	.short	0x0100
        /*0102*/ 	.byte	0x08
	.zero		1


	//   ....[7]....
        /*0104*/ 	.word	0x000005d0
        /*0108*/ 	.word	0x000000ff
        /*010c*/ 	.word	0x000000a0
        /*0110*/ 	.short	0x0100
        /*0112*/ 	.byte	0x08
	.zero		1


	//   ....[8]....
        /*0114*/ 	.word	0x000005e0
        /*0118*/ 	.word	0x000000ff
        /*011c*/ 	.word	0x00000020
        /*0120*/ 	.short	0x0100
        /*0122*/ 	.byte	0x08
	.zero		1


	//   ....[9]....
        /*0124*/ 	.word	0x000005f0
        /*0128*/ 	.word	0x000000ff
        /*012c*/ 	.word	0x000000a8
        /*0130*/ 	.short	0x0100
        /*0132*/ 	.byte	0x08
	.zero		1


	//   ....[10]....
        /*0134*/ 	.word	0x00000600
        /*0138*/ 	.word	0x000000ff
        /*013c*/ 	.word	0x00000028
        /*0140*/ 	.short	0x0100
        /*0142*/ 	.byte	0x08
	.zero		1


	//   ....[11]....
        /*0144*/ 	.word	0x00000610
        /*0148*/ 	.word	0x000000ff
        /*014c*/ 	.word	0x000000b0
        /*0150*/ 	.short	0x0100
        /*0152*/ 	.byte	0x08
	.zero		1


	//   ....[12]....
        /*0154*/ 	.word	0x00000620
        /*0158*/ 	.word	0x000000ff
        /*015c*/ 	.word	0x00000030
        /*0160*/ 	.short	0x0100
        /*0162*/ 	.byte	0x08
	.zero		1


	//   ....[13]....
        /*0164*/ 	.word	0x00000630
        /*0168*/ 	.word	0x000000ff
        /*016c*/ 	.word	0x000000b8
        /*0170*/ 	.short	0x0100
        /*0172*/ 	.byte	0x08
	.zero		1


	//   ....[14]....
        /*0174*/ 	.word	0x00000640
        /*0178*/ 	.word	0x000000ff
        /*017c*/ 	.word	0x00000038
        /*0180*/ 	.short	0x0100
        /*0182*/ 	.byte	0x08
	.zero		1


	//   ....[15]....
        /*0184*/ 	.word	0x00000650
        /*0188*/ 	.word	0x000000ff
        /*018c*/ 	.word	0x000000c0
        /*0190*/ 	.short	0x0100
        /*0192*/ 	.byte	0x08
	.zero		1


	//   ....[16]....
        /*0194*/ 	.word	0x00000660
        /*0198*/ 	.word	0x000000ff
        /*019c*/ 	.word	0x00000040
        /*01a0*/ 	.short	0x0100
        /*01a2*/ 	.byte	0x08
	.zero		1


	//   ....[17]....
        /*01a4*/ 	.word	0x00000670
        /*01a8*/ 	.word	0x000000ff
        /*01ac*/ 	.word	0x000000c8
        /*01b0*/ 	.short	0x0100
        /*01b2*/ 	.byte	0x08
	.zero		1


	//   ....[18]....
        /*01b4*/ 	.word	0x00000680
        /*01b8*/ 	.word	0x000000ff
        /*01bc*/ 	.word	0x00000048
        /*01c0*/ 	.short	0x0100
        /*01c2*/ 	.byte	0x08
	.zero		1


	//   ....[19]....
        /*01c4*/ 	.word	0x00000690
        /*01c8*/ 	.word	0x000000ff
        /*01cc*/ 	.word	0x000000d0
        /*01d0*/ 	.short	0x0100
        /*01d2*/ 	.byte	0x08
	.zero		1


	//   ....[20]....
        /*01d4*/ 	.word	0x000006a0
        /*01d8*/ 	.word	0x000000ff
        /*01dc*/ 	.word	0x00000050
        /*01e0*/ 	.short	0x0100
        /*01e2*/ 	.byte	0x08
	.zero		1


	//   ....[21]....
        /*01e4*/ 	.word	0x000006b0
        /*01e8*/ 	.word	0x000000ff
        /*01ec*/ 	.word	0x000000d8
        /*01f0*/ 	.short	0x0100
        /*01f2*/ 	.byte	0x08
	.zero		1


	//   ....[22]....
        /*01f4*/ 	.word	0x000006c0
        /*01f8*/ 	.word	0x000000ff
        /*01fc*/ 	.word	0x00000058
        /*0200*/ 	.short	0x0100
        /*0202*/ 	.byte	0x08
	.zero		1


	//   ....[23]....
        /*0204*/ 	.word	0x000006d0
        /*0208*/ 	.word	0x000000ff
        /*020c*/ 	.word	0x000000e0
        /*0210*/ 	.short	0x0100
        /*0212*/ 	.byte	0x08
	.zero		1


	//   ....[24]....
        /*0214*/ 	.word	0x000006e0
        /*0218*/ 	.word	0x000000ff
        /*021c*/ 	.word	0x00000060
        /*0220*/ 	.short	0x0100
        /*0222*/ 	.byte	0x08
	.zero		1


	//   ....[25]....
        /*0224*/ 	.word	0x000006f0
        /*0228*/ 	.word	0x000000ff
        /*022c*/ 	.word	0x000000e8
        /*0230*/ 	.short	0x0100
        /*0232*/ 	.byte	0x08
	.zero		1


	//   ....[26]....
        /*0234*/ 	.word	0x00000700
        /*0238*/ 	.word	0x000000ff
        /*023c*/ 	.word	0x00000068
        /*0240*/ 	.short	0x0100
        /*0242*/ 	.byte	0x08
	.zero		1


	//   ....[27]....
        /*0244*/ 	.word	0x00000710
        /*0248*/ 	.word	0x000000ff
        /*024c*/ 	.word	0x000000f0
        /*0250*/ 	.short	0x0100
        /*0252*/ 	.byte	0x08
	.zero		1


	//   ....[28]....
        /*0254*/ 	.word	0x00000720
        /*0258*/ 	.word	0x000000ff
        /*025c*/ 	.word	0x00000070
        /*0260*/ 	.short	0x0100
        /*0262*/ 	.byte	0x08
	.zero		1


	//   ....[29]....
        /*0264*/ 	.word	0x00000730
        /*0268*/ 	.word	0x000000ff
        /*026c*/ 	.word	0x000000f8
        /*0270*/ 	.short	0x0100
        /*0272*/ 	.byte	0x08
	.zero		1


	//   ....[30]....
        /*0274*/ 	.word	0x00000740
        /*0278*/ 	.word	0x000000ff
        /*027c*/ 	.word	0x00000078
        /*0280*/ 	.short	0x0100
        /*0282*/ 	.byte	0x08
	.zero		1


	//   ....[31]....
        /*0284*/ 	.word	0x00000750
        /*0288*/ 	.word	0x000000ff
        /*028c*/ 	.word	0x00000100
        /*0290*/ 	.short	0x0100
        /*0292*/ 	.byte	0x08
	.zero		1


	//   ....[32]....
        /*0294*/ 	.word	0x00000760
        /*0298*/ 	.word	0x000000ff
        /*029c*/ 	.word	0x00000080
        /*02a0*/ 	.short	0x0100
        /*02a2*/ 	.byte	0x08
	.zero		1


	//   ....[33]....
        /*02a4*/ 	.word	0x00000770
        /*02a8*/ 	.word	0x000000ff
        /*02ac*/ 	.word	0x00000108
        /*02b0*/ 	.short	0x0100
        /*02b2*/ 	.byte	0x08
	.zero		1


	//   ....[34]....
        /*02b4*/ 	.word	0x000009a0
        /*02b8*/ 	.word	0x000000ff
        /*02bc*/ 	.word	0x00000110
        /*02c0*/ 	.short	0x0100
        /*02c2*/ 	.byte	0x08
	.zero		1


	//   ....[35]....
        /*02c4*/ 	.word	0x000009b0
        /*02c8*/ 	.word	0x000000ff
        /*02cc*/ 	.word	0x00000120
        /*02d0*/ 	.short	0x0100
        /*02d2*/ 	.byte	0x08
	.zero		1


	//   ....[36]....
        /*02d4*/ 	.word	0x000009c0
        /*02d8*/ 	.word	0x000000ff
        /*02dc*/ 	.word	0x00000118
        /*02e0*/ 	.short	0x0100
        /*02e2*/ 	.byte	0x08
	.zero		1


	//   ....[37]....
        /*02e4*/ 	.word	0x000009d0
        /*02e8*/ 	.word	0x000000ff
        /*02ec*/ 	.word	0x00000128
        /*02f0*/ 	.short	0x0100
        /*02f2*/ 	.byte	0x08
	.zero		1


	//   ....[38]....
        /*02f4*/ 	.word	0x00000d40
        /*02f8*/ 	.word	0x000000ff
        /*02fc*/ 	.word	0x00000130
        /*0300*/ 	.short	0x0100
        /*0302*/ 	.byte	0x06
	.zero		1


	//   ....[39]....
        /*0304*/ 	.word	0x00000dc0
        /*0308*/ 	.word	0x000000ff
        /*030c*/ 	.word	0x00000138
        /*0310*/ 	.short	0x0100
        /*0312*/ 	.byte	0x06
	.zero		1


	//   ....[40]....
        /*0314*/ 	.word	0x00001c90
        /*0318*/ 	.word	0x000000ff
        /*031c*/ 	.word	0x00000000
        /*0320*/ 	.short	0x010a
        /*0322*/ 	.byte	0x05
	.zero		1


	//   ....[41]....
        /*0324*/ 	.word	0x00001cd0
        /*0328*/ 	.word	0x000000ff
        /*032c*/ 	.word	0x00000000
        /*0330*/ 	.short	0x010a
        /*0332*/ 	.byte	0x05
	.zero		1


	//   ....[42]....
        /*0334*/ 	.word	0x00002300
        /*0338*/ 	.word	0x000000ff
        /*033c*/ 	.word	0x00000000
        /*0340*/ 	.short	0x010a
        /*0342*/ 	.byte	0x08
	.zero		1


	//   ....[43]....
        /*0344*/ 	.word	0x00002340
        /*0348*/ 	.word	0x000000ff
        /*034c*/ 	.word	0x00000000
        /*0350*/ 	.short	0x010a
        /*0352*/ 	.byte	0x08
	.zero		1


	//   ....[44]....
        /*0354*/ 	.word	0x00002780
        /*0358*/ 	.word	0x00000005
        /*035c*/ 	.word	0x00000000
        /*0360*/ 	.short	0x0101
        /*0362*/ 	.byte	0x3f
	.zero		1


	//   ....[45]....
        /*0364*/ 	.word	0x00002c00
        /*0368*/ 	.word	0x00000000
        /*036c*/ 	.word	0x00000000
        /*0370*/ 	.short	0x0101
        /*0372*/ 	.byte	0x3f
	.zero		1


	//   ....[46]....
        /*0374*/ 	.word	0x00003420
        /*0378*/ 	.word	0x0000000d
        /*037c*/ 	.word	0x00000110
        /*0380*/ 	.short	0x010a
        /*0382*/ 	.byte	0x3f
	.zero		1


	//   ....[47]....
        /*0384*/ 	.word	0x000036a0
        /*0388*/ 	.word	0x00000006
        /*038c*/ 	.word	0x00000000
        /*0390*/ 	.short	0x0101
        /*0392*/ 	.byte	0x3f
	.zero		1


	//   ....[48]....
        /*0394*/ 	.word	0x00003d90
        /*0398*/ 	.word	0x0000000c
        /*039c*/ 	.word	0x00000110
        /*03a0*/ 	.short	0x010a
        /*03a2*/ 	.byte	0x3f
	.zero		1


	//   ....[49]....
        /*03a4*/ 	.word	0x00003fc0
        /*03a8*/ 	.word	0x00000006
        /*03ac*/ 	.word	0x00000000
        /*03b0*/ 	.short	0x0101
        /*03b2*/ 	.byte	0x3f
	.zero		1


	//   ....[50]....
        /*03b4*/ 	.word	0x00005280
        /*03b8*/ 	.word	0x000000ff
        /*03bc*/ 	.word	0x00000138
        /*03c0*/ 	.short	0x010a
        /*03c2*/ 	.byte	0x04
	.zero		1


	//   ....[51]....
        /*03c4*/ 	.word	0x00005690
        /*03c8*/ 	.word	0x000000ff
        /*03cc*/ 	.word	0x00000120
        /*03d0*/ 	.short	0x010a
        /*03d2*/ 	.byte	0x05
	.zero		1


	//   ....[52]....
        /*03d4*/ 	.word	0x00005780
        /*03d8*/ 	.word	0x000000ff
        /*03dc*/ 	.word	0x00000110
        /*03e0*/ 	.short	0x010b
        /*03e2*/ 	.byte	0x05
	.zero		1


	//   ....[53]....
        /*03e4*/ 	.word	0x000057e0
        /*03e8*/ 	.word	0x000000ff
        /*03ec*/ 	.word	0x00000000
        /*03f0*/ 	.short	0x0101
        /*03f2*/ 	.byte	0x04
	.zero		1


	//   ....[54]....
        /*03f4*/ 	.word	0x00005810
        /*03f8*/ 	.word	0x000000ff
        /*03fc*/ 	.word	0x00000128
        /*0400*/ 	.short	0x010a
        /*0402*/ 	.byte	0x05
	.zero		1


	//   ....[55]....
        /*0404*/ 	.word	0x00005920
        /*0408*/ 	.word	0x000000ff
        /*040c*/ 	.word	0x00000118
        /*0410*/ 	.short	0x010b
        /*0412*/ 	.byte	0x05
	.zero		1


	//   ....[56]....
        /*0414*/ 	.word	0x00005a10
        /*0418*/ 	.word	0x000000ff
        /*041c*/ 	.word	0x00000000
        /*0420*/ 	.short	0x0101
        /*0422*/ 	.byte	0x04
	.zero		1


	//   ....[57]....
        /*0424*/ 	.word	0x00006060
        /*0428*/ 	.word	0x00000003
        /*042c*/ 	.word	0x00000120
        /*0430*/ 	.short	0x010a
        /*0432*/ 	.byte	0x3f
	.zero		1


	//   ....[58]....
        /*0434*/ 	.word	0x000060b0
        /*0438*/ 	.word	0x00000003
        /*043c*/ 	.word	0x00000128
        /*0440*/ 	.short	0x010a
        /*0442*/ 	.byte	0x3f
	.zero		1


	//   ....[59]....
        /*0444*/ 	.word	0x00006410
        /*0448*/ 	.word	0x0000000e
        /*044c*/ 	.word	0x00000088
        /*0450*/ 	.short	0x010a
        /*0452*/ 	.byte	0x3f
	.zero		1


	//   ....[60]....
        /*0454*/ 	.word	0x00006770
        /*0458*/ 	.word	0x00000006
        /*045c*/ 	.word	0x00000138
        /*0460*/ 	.short	0x0101
        /*0462*/ 	.byte	0x3f
	.zero		1


	//   ....[61]....
        /*0464*/ 	.word	0x00006ed0
        /*0468*/ 	.word	0x00000007
        /*046c*/ 	.word	0x00000000
        /*0470*/ 	.short	0x010a
        /*0472*/ 	.byte	0x3f
	.zero		1


	//   ....[62]....
        /*0474*/ 	.word	0x00006f50
        /*0478*/ 	.word	0x00000009
        /*047c*/ 	.word	0x00000000
        /*0480*/ 	.short	0x010a
        /*0482*/ 	.byte	0x3f
	.zero		1


	//   ....[63]....
        /*0484*/ 	.word	0x00006fe0
        /*0488*/ 	.word	0x00000006
        /*048c*/ 	.word	0x00000000
        /*0490*/ 	.short	0x010a
        /*0492*/ 	.byte	0x3f
	.zero		1


	//   ....[64]....
        /*0494*/ 	.word	0x00007070
        /*0498*/ 	.word	0x00000009
        /*049c*/ 	.word	0x00000000
        /*04a0*/ 	.short	0x010a
        /*04a2*/ 	.byte	0x3f
	.zero		1


	//   ....[65]....
        /*04a4*/ 	.word	0x00007100
        /*04a8*/ 	.word	0x00000006
        /*04ac*/ 	.word	0x00000000
        /*04b0*/ 	.short	0x010a
        /*04b2*/ 	.byte	0x3f
	.zero		1


	//   ....[66]....
        /*04b4*/ 	.word	0x00007190
        /*04b8*/ 	.word	0x00000009
        /*04bc*/ 	.word	0x00000000
        /*04c0*/ 	.short	0x010a
        /*04c2*/ 	.byte	0x3f
	.zero		1


	//   ....[67]....
        /*04c4*/ 	.word	0x00007220
        /*04c8*/ 	.word	0x00000006
        /*04cc*/ 	.word	0x00000000
        /*04d0*/ 	.short	0x010a
        /*04d2*/ 	.byte	0x3f
	.zero		1


	//   ....[68]....
        /*04d4*/ 	.word	0x000072b0
        /*04d8*/ 	.word	0x00000009
        /*04dc*/ 	.word	0x00000000
        /*04e0*/ 	.short	0x010a
        /*04e2*/ 	.byte	0x3f
	.zero		1


	//   ....[69]....
        /*04e4*/ 	.word	0x00007340
        /*04e8*/ 	.word	0x00000006
        /*04ec*/ 	.word	0x00000000
        /*04f0*/ 	.short	0x010a
        /*04f2*/ 	.byte	0x3f
	.zero		1


	//   ....[70]....
        /*04f4*/ 	.word	0x000073d0
        /*04f8*/ 	.word	0x00000009
        /*04fc*/ 	.word	0x00000000
        /*0500*/ 	.short	0x010a
        /*0502*/ 	.byte	0x3f
	.zero		1


	//   ....[71]....
        /*0504*/ 	.word	0x00007460
        /*0508*/ 	.word	0x00000006
        /*050c*/ 	.word	0x00000000
        /*0510*/ 	.short	0x010a
        /*0512*/ 	.byte	0x3f
	.zero		1


	//   ....[72]....
        /*0514*/ 	.word	0x000074f0
        /*0518*/ 	.word	0x00000009
        /*051c*/ 	.word	0x00000000
        /*0520*/ 	.short	0x010a
        /*0522*/ 	.byte	0x3f
	.zero		1


	//   ....[73]....
        /*0524*/ 	.word	0x00007580
        /*0528*/ 	.word	0x00000006
        /*052c*/ 	.word	0x00000000
        /*0530*/ 	.short	0x010a
        /*0532*/ 	.byte	0x3f
	.zero		1


	//   ....[74]....
        /*0534*/ 	.word	0x00007610
        /*0538*/ 	.word	0x00000009
        /*053c*/ 	.word	0x00000000
        /*0540*/ 	.short	0x010a
        /*0542*/ 	.byte	0x3f
	.zero		1


	//   ....[75]....
        /*0544*/ 	.word	0x000076a0
        /*0548*/ 	.word	0x00000006
        /*054c*/ 	.word	0x00000000
        /*0550*/ 	.short	0x010a
        /*0552*/ 	.byte	0x3f
	.zero		1


	//   ....[76]....
        /*0554*/ 	.word	0x00007730
        /*0558*/ 	.word	0x00000009
        /*055c*/ 	.word	0x00000000
        /*0560*/ 	.short	0x010a
        /*0562*/ 	.byte	0x3f
	.zero		1


	//   ....[77]....
        /*0564*/ 	.word	0x000077c0
        /*0568*/ 	.word	0x00000003
        /*056c*/ 	.word	0x00000000
        /*0570*/ 	.short	0x010a
        /*0572*/ 	.byte	0x3f
	.zero		1


	//   ....[78]....
        /*0574*/ 	.word	0x00007830
        /*0578*/ 	.word	0x00000005
        /*057c*/ 	.word	0x00000000
        /*0580*/ 	.short	0x010a
        /*0582*/ 	.byte	0x3f
	.zero		1


	//   ....[79]....
        /*0584*/ 	.word	0x00007890
        /*0588*/ 	.word	0x00000006
        /*058c*/ 	.word	0x00000000
        /*0590*/ 	.short	0x010a
        /*0592*/ 	.byte	0x3f
	.zero		1


	//   ....[80]....
        /*0594*/ 	.word	0x000078e0
        /*0598*/ 	.word	0x0000000d
        /*059c*/ 	.word	0x00000110
        /*05a0*/ 	.short	0x010a
        /*05a2*/ 	.byte	0x3f
	.zero		1


	//   ....[81]....
        /*05a4*/ 	.word	0x00007930
        /*05a8*/ 	.word	0x0000000c
        /*05ac*/ 	.word	0x00000110
        /*05b0*/ 	.short	0x010a
        /*05b2*/ 	.byte	0x3f
	.zero		1


	//   ....[82]....
        /*05b4*/ 	.word	0x00007990
        /*05b8*/ 	.word	0x00000004
        /*05bc*/ 	.word	0x00000138
        /*05c0*/ 	.short	0x010a
        /*05c2*/ 	.byte	0x3f
	.zero		1


	//   ....[83]....
        /*05c4*/ 	.word	0x000079f0
        /*05c8*/ 	.word	0x00000005
        /*05cc*/ 	.word	0x00000120
        /*05d0*/ 	.short	0x010a
        /*05d2*/ 	.byte	0x3f
	.zero		1


	//   ....[84]....
        /*05d4*/ 	.word	0x00007a50
        /*05d8*/ 	.word	0x00000005
        /*05dc*/ 	.word	0x00000128
        /*05e0*/ 	.short	0x010a
        /*05e2*/ 	.byte	0x3f
	.zero		1


	//   ....[85]....
        /*05e4*/ 	.word	0x00007aa0
        /*05e8*/ 	.word	0x00000003
        /*05ec*/ 	.word	0x00000120
        /*05f0*/ 	.short	0x010a
        /*05f2*/ 	.byte	0x3f
	.zero		1


	//   ....[86]....
        /*05f4*/ 	.word	0x00007b70
        /*05f8*/ 	.word	0x0000000e
        /*05fc*/ 	.word	0x00000088
        /*0600*/ 	.short	0x010a
        /*0602*/ 	.byte	0x3f
	.zero		1


	//   ....[87]....
        /*0604*/ 	.word	0x00007c40
        /*0608*/ 	.word	0x00000007
        /*060c*/ 	.word	0x00000000
        /*0610*/ 	.short	0x010a
        /*0612*/ 	.byte	0x3f
	.zero		1


	//   ....[88]....
        /*0614*/ 	.word	0x00007c90
        /*0618*/ 	.word	0x00000009
        /*061c*/ 	.word	0x00000000
        /*0620*/ 	.short	0x010a
        /*0622*/ 	.byte	0x3f
	.zero		1


	//   ....[89]....
        /*0624*/ 	.word	0x00007ce0
        /*0628*/ 	.word	0x00000006
        /*062c*/ 	.word	0x00000000
        /*0630*/ 	.short	0x010a
        /*0632*/ 	.byte	0x3f
	.zero		1


	//   ....[90]....
        /*0634*/ 	.word	0x00007d30
        /*0638*/ 	.word	0x00000009
        /*063c*/ 	.word	0x00000000
        /*0640*/ 	.short	0x010a
        /*0642*/ 	.byte	0x3f
	.zero		1


	//   ....[91]....
        /*0644*/ 	.word	0x00007d80
        /*0648*/ 	.word	0x00000006
        /*064c*/ 	.word	0x00000000
        /*0650*/ 	.short	0x010a
        /*0652*/ 	.byte	0x3f
	.zero		1


	//   ....[92]....
        /*0654*/ 	.word	0x00007dd0
        /*0658*/ 	.word	0x00000009
        /*065c*/ 	.word	0x00000000
        /*0660*/ 	.short	0x010a
        /*0662*/ 	.byte	0x3f
	.zero		1


	//   ....[93]....
        /*0664*/ 	.word	0x00007e20
        /*0668*/ 	.word	0x00000006
        /*066c*/ 	.word	0x00000000
        /*0670*/ 	.short	0x010a
        /*0672*/ 	.byte	0x3f
	.zero		1


	//   ....[94]....
        /*0674*/ 	.word	0x00007e70
        /*0678*/ 	.word	0x00000009
        /*067c*/ 	.word	0x00000000
        /*0680*/ 	.short	0x010a
        /*0682*/ 	.byte	0x3f
	.zero		1


	//   ....[95]....
        /*0684*/ 	.word	0x00007ec0
        /*0688*/ 	.word	0x00000006
        /*068c*/ 	.word	0x00000000
        /*0690*/ 	.short	0x010a
        /*0692*/ 	.byte	0x3f
	.zero		1


	//   ....[96]....
        /*0694*/ 	.word	0x00007f10
        /*0698*/ 	.word	0x00000009
        /*069c*/ 	.word	0x00000000
        /*06a0*/ 	.short	0x010a
        /*06a2*/ 	.byte	0x3f
	.zero		1


	//   ....[97]....
        /*06a4*/ 	.word	0x00007f60
        /*06a8*/ 	.word	0x00000006
        /*06ac*/ 	.word	0x00000000
        /*06b0*/ 	.short	0x010a
        /*06b2*/ 	.byte	0x3f
	.zero		1


	//   ....[98]....
        /*06b4*/ 	.word	0x00007fb0
        /*06b8*/ 	.word	0x00000009
        /*06bc*/ 	.word	0x00000000
        /*06c0*/ 	.short	0x010a
        /*06c2*/ 	.byte	0x3f
	.zero		1


	//   ....[99]....
        /*06c4*/ 	.word	0x00008000
        /*06c8*/ 	.word	0x00000006
        /*06cc*/ 	.word	0x00000000
        /*06d0*/ 	.short	0x010a
        /*06d2*/ 	.byte	0x3f
	.zero		1


	//   ....[100]....
        /*06d4*/ 	.word	0x00008050
        /*06d8*/ 	.word	0x00000009
        /*06dc*/ 	.word	0x00000000
        /*06e0*/ 	.short	0x010a
        /*06e2*/ 	.byte	0x3f
	.zero		1


	//   ....[101]....
        /*06e4*/ 	.word	0x000080a0
        /*06e8*/ 	.word	0x00000006
        /*06ec*/ 	.word	0x00000000
        /*06f0*/ 	.short	0x010a
        /*06f2*/ 	.byte	0x3f
	.zero		1


	//   ....[102]....
        /*06f4*/ 	.word	0x000080f0
        /*06f8*/ 	.word	0x00000009
        /*06fc*/ 	.word	0x00000000
        /*0700*/ 	.short	0x010a
        /*0702*/ 	.byte	0x3f
	.zero		1


	//----- nvinfo : EIATTR_NUM_MBARRIERS
	.align		4
.L_35:
        /*0704*/ 	.byte	0x03, 0x38
        /*0706*/ 	.short	0x0028


	//----- nvinfo : EIATTR_EXIT_INSTR_OFFSETS
	.align		4
        /*0708*/ 	.byte	0x04, 0x1c
        /*070a*/ 	.short	(.L_37 - .L_36)


	//   ....[0]....
.L_36:
        /*070c*/ 	.word	0x00000ff0


	//   ....[1]....
        /*0710*/ 	.word	0x00001740


	//   ....[2]....
        /*0714*/ 	.word	0x00004c80


	//   ....[3]....
        /*0718*/ 	.word	0x000051e0


	//   ....[4]....
        /*071c*/ 	.word	0x00005210


	//   ....[5]....
        /*0720*/ 	.word	0x00006100


	//   ....[6]....
        /*0724*/ 	.word	0x00007810


	//----- nvinfo : EIATTR_MAX_THREADS
	.align		4
.L_37:
        /*0728*/ 	.byte	0x04, 0x05
        /*072a*/ 	.short	(.L_39 - .L_38)
.L_38:
        /*072c*/ 	.word	0x00000180
        /*0730*/ 	.word	0x00000001
        /*0734*/ 	.word	0x00000001


	//----- nvinfo : EIATTR_CRS_STACK_SIZE
	.align		4
.L_39:
        /*0738*/ 	.byte	0x04, 0x1e
        /*073a*/ 	.short	(.L_41 - .L_40)
.L_40:
        /*073c*/ 	.word	0x00000000


	//----- nvinfo : EIATTR_CBANK_PARAM_SIZE
	.align		4
.L_41:
        /*0740*/ 	.byte	0x03, 0x19
        /*0742*/ 	.short	0x0770


	//----- nvinfo : EIATTR_PARAM_CBANK
	.align		4
        /*0744*/ 	.byte	0x04, 0x0a
        /*0746*/ 	.short	(.L_43 - .L_42)
	.align		4
.L_42:
        /*0748*/ 	.word	index@(.nv.constant0._ZN7cutlass13device_kernelINS_4gemm6kernel13GemmUniversalIN4cute5tupleIJiiiiEEENS1_10collective13CollectiveMmaINS1_37MainloopSm90TmaGmmaWarpSpecializedFP8ILi17ENS5_IJNS4_1CILi2EEENSA_ILi1EEESC_EEENS1_35KernelTmaWarpSpecializedCooperativeEEENS5_IJNSA_ILi128EEENSA_ILi64EEESH_EEENS_12float_e4m3_tENS5_IJlSC_lEEESJ_SK_NS4_8TiledMMAINS4_8MMA_AtomIJNS4_4SM904GMMA30MMA_64x64x32_F32E4M3E4M3_SS_TNILNSO_7ScaleInE1ELSQ_1EEEEEENS4_6LayoutISD_NS5_IJSC_NSA_ILi0EEESU_EEEEENS5_IJNS4_10UnderscoreESX_SX_EEEEENS4_13SM90_TMA_LOADENS4_14ComposedLayoutINS4_7SwizzleILi2ELi4ELi3EEENS4_18smem_ptr_flag_bitsILi8EEENST_INS5_IJNSA_ILi8EEESH_EEENS5_IJSH_SC_EEEEEEEvNS4_8identityENS4_23SM90_TMA_LOAD_MULTICASTES1A_vS1B_EENS_8epilogue10collective18CollectiveEpilogueINS1E_22Sm90TmaWarpSpecializedILi2ELi2ELi16ELb0ELb0EEEJSI_NS5_IJSG_NSA_ILi32EEEEEESJ_SK_SJ_SK_NS1E_6fusion15FusionCallbacksIS1I_NS1L_13LinCombEltActINS1E_6thread4ReLuESJ_fSJ_fLNS_15FloatRoundStyleE2EEESI_S1K_JEEES10_NS11_INS12_ILi1ELi4ELi3EEES15_NST_INS5_IJS16_S1J_EEENS5_IJS1J_SC_EEEEEEENS4_39AutoVectorizingCopyWithAssumedAlignmentILi128EEENS4_14SM90_TMA_STOREES1X_S1Z_NS4_9Copy_AtomIJNS4_17SM90_U32x4_STSM_NENS_6half_tEEEEvEEEvvEEEEvNT_6ParamsE)
        /*074c*/ 	.short	0x0210
        /*074e*/ 	.short	0x0770


	//----- nvinfo : EIATTR_SW_WAR
	.align		4
.L_43:
        /*0750*/ 	.byte	0x04, 0x36
        /*0752*/ 	.short	(.L_45 - .L_44)
.L_44:
        /*0754*/ 	.word	0x00000008
.L_45:


//--------------------- .nv.callgraph             --------------------------
	.section	.nv.callgraph,"",@"SHT_CUDA_CALLGRAPH"
	.align	4
	.sectionentsize	8
	.align		4
        /*0000*/ 	.word	0x00000000
	.align		4
        /*0004*/ 	.word	0xffffffff
	.align		4
        /*0008*/ 	.word	index@(_ZN7cutlass13device_kernelINS_4gemm6kernel13GemmUniversalIN4cute5tupleIJiiiiEEENS1_10collective13CollectiveMmaINS1_37MainloopSm90TmaGmmaWarpSpecializedFP8ILi17ENS5_IJNS4_1CILi2EEENSA_ILi1EEESC_EEENS1_35KernelTmaWarpSpecializedCooperativeEEENS5_IJNSA_ILi128EEENSA_ILi64EEESH_EEENS_12float_e4m3_tENS5_IJlSC_lEEESJ_SK_NS4_8TiledMMAINS4_8MMA_AtomIJNS4_4SM904GMMA30MMA_64x64x32_F32E4M3E4M3_SS_TNILNSO_7ScaleInE1ELSQ_1EEEEEENS4_6LayoutISD_NS5_IJSC_NSA_ILi0EEESU_EEEEENS5_IJNS4_10UnderscoreESX_SX_EEEEENS4_13SM90_TMA_LOADENS4_14ComposedLayoutINS4_7SwizzleILi2ELi4ELi3EEENS4_18smem_ptr_flag_bitsILi8EEENST_INS5_IJNSA_ILi8EEESH_EEENS5_IJSH_SC_EEEEEEEvNS4_8identityENS4_23SM90_TMA_LOAD_MULTICASTES1A_vS1B_EENS_8epilogue10collective18CollectiveEpilogueINS1E_22Sm90TmaWarpSpecializedILi2ELi2ELi16ELb0ELb0EEEJSI_NS5_IJSG_NSA_ILi32EEEEEESJ_SK_SJ_SK_NS1E_6fusion15FusionCallbacksIS1I_NS1L_13LinCombEltActINS1E_6thread4ReLuESJ_fSJ_fLNS_15FloatRoundStyleE2EEESI_S1K_JEEES10_NS11_INS12_ILi1ELi4ELi3EEES15_NST_INS5_IJS16_S1J_EEENS5_IJS1J_SC_EEEEEEENS4_39AutoVectorizingCopyWithAssumedAlignmentILi128EEENS4_14SM90_TMA_STOREES1X_S1Z_NS4_9Copy_AtomIJNS4_17SM90_U32x4_STSM_NENS_6half_tEEEEvEEEvvEEEEvNT_6ParamsE)
	.align		4
        /*000c*/ 	.word	index@(__assertfail)
	.align		4
        /*0010*/ 	.word	0x00000000
	.align		4
        /*0014*/ 	.word	0xfffffffe
	.align		4
        /*0018*/ 	.word	0x00000000
	.align		4
        /*001c*/ 	.word	0xfffffffd
	.align		4
        /*0020*/ 	.word	0x00000000
	.align		4
        /*0024*/ 	.word	0xfffffffc


//--------------------- .nv.constant4             --------------------------
	.section	.nv.constant4,"a",@progbits
	.align	8
	.align		8
.nv.constant4:
        /*0000*/ 	.dword	__assertfail
	.align		8
        /*0008*/ 	.dword	__unnamed_1
	.align		8
        /*0010*/ 	.dword	_ZN39_INTERNAL_66b5d574_4_k_cu_41e023fe_27954cuda3std3__45__cpo5beginE
	.align		8
        /*0018*/ 	.dword	_ZN39_INTERNAL_66b5d574_4_k_cu_41e023fe_27954cuda3std3__45__cpo3endE
	.align		8
        /*0020*/ 	.dword	_ZN39_INTERNAL_66b5d574_4_k_cu_41e023fe_27954cuda3std3__45__cpo6cbeginE
	.align		8
        /*0028*/ 	.dword	_ZN39_INTERNAL_66b5d574_4_k_cu_41e023fe_27954cuda3std3__45__cpo4cendE
	.align		8
        /*0030*/ 	.dword	_ZN39_INTERNAL_66b5d574_4_k_cu_41e023fe_27954cuda3std3__441_GLOBAL__N__66b5d574_4_k_cu_41e023fe_27956ignoreE
	.align		8
        /*0038*/ 	.dword	_ZN39_INTERNAL_66b5d574_4_k_cu_41e023fe_27954cuda3std3__419piecewise_constructE
	.align		8
        /*0040*/ 	.dword	_ZN39_INTERNAL_66b5d574_4_k_cu_41e023fe_27954cuda3std3__48in_placeE
	.align		8
        /*0048*/ 	.dword	_ZN39_INTERNAL_66b5d574_4_k_cu_41e023fe_27954cuda3std6ranges3__45__cpo4swapE
	.align		8
        /*0050*/ 	.dword	_ZN39_INTERNAL_66b5d574_4_k_cu_41e023fe_27954cuda3std6ranges3__45__cpo9iter_moveE
	.align		8
        /*0058*/ 	.dword	_ZN39_INTERNAL_66b5d574_4_k_cu_41e023fe_27954cute7productE
	.align		8
        /*0060*/ 	.dword	_ZN39_INTERNAL_66b5d574_4_k_cu_41e023fe_27954cute1_E
	.align		8
        /*0068*/ 	.dword	$str$24
	.align		8
        /*0070*/ 	.dword	$str$25


//--------------------- .text._ZN7cutlass13device_kernelINS_4gemm6kernel13GemmUniversalIN4cute5tupleIJiiiiEEENS1_10collective13CollectiveMmaINS1_37MainloopSm90TmaGmmaWarpSpecializedFP8ILi17ENS5_IJNS4_1CILi2EEENSA_ILi1EEESC_EEENS1_35KernelTmaWarpSpecializedCooperativeEEENS5_IJNSA_ILi128EEENSA_ILi64EEESH_EEENS_12float_e4m3_tENS5_IJlSC_lEEESJ_SK_NS4_8TiledMMAINS4_8MMA_AtomIJNS4_4SM904GMMA30MMA_64x64x32_F32E4M3E4M3_SS_TNILNSO_7ScaleInE1ELSQ_1EEEEEENS4_6LayoutISD_NS5_IJSC_NSA_ILi0EEESU_EEEEENS5_IJNS4_10UnderscoreESX_SX_EEEEENS4_13SM90_TMA_LOADENS4_14ComposedLayoutINS4_7SwizzleILi2ELi4ELi3EEENS4_18smem_ptr_flag_bitsILi8EEENST_INS5_IJNSA_ILi8EEESH_EEENS5_IJSH_SC_EEEEEEEvNS4_8identityENS4_23SM90_TMA_LOAD_MULTICASTES1A_vS1B_EENS_8epilogue10collective18CollectiveEpilogueINS1E_22Sm90TmaWarpSpecializedILi2ELi2ELi16ELb0ELb0EEEJSI_NS5_IJSG_NSA_ILi32EEEEEESJ_SK_SJ_SK_NS1E_6fusion15FusionCallbacksIS1I_NS1L_13LinCombEltActINS1E_6thread4ReLuESJ_fSJ_fLNS_15FloatRoundStyleE2EEESI_S1K_JEEES10_NS11_INS12_ILi1ELi4ELi3EEES15_NST_INS5_IJS16_S1J_EEENS5_IJS1J_SC_EEEEEEENS4_39AutoVectorizingCopyWithAssumedAlignmentILi128EEENS4_14SM90_TMA_STOREES1X_S1Z_NS4_9Copy_AtomIJNS4_17SM90_U32x4_STSM_NENS_6half_tEEEEvEEEvvEEEEvNT_6ParamsE --------------------------
	.section	.text._ZN7cutlass13device_kernelINS_4gemm6kernel13GemmUniversalIN4cute5tupleIJiiiiEEENS1_10collective13CollectiveMmaINS1_37MainloopSm90TmaGmmaWarpSpecializedFP8ILi17ENS5_IJNS4_1CILi2EEENSA_ILi1EEESC_EEENS1_35KernelTmaWarpSpecializedCooperativeEEENS5_IJNSA_ILi128EEENSA_ILi64EEESH_EEENS_12float_e4m3_tENS5_IJlSC_lEEESJ_SK_NS4_8TiledMMAINS4_8MMA_AtomIJNS4_4SM904GMMA30MMA_64x64x32_F32E4M3E4M3_SS_TNILNSO_7ScaleInE1ELSQ_1EEEEEENS4_6LayoutISD_NS5_IJSC_NSA_ILi0EEESU_EEEEENS5_IJNS4_10UnderscoreESX_SX_EEEEENS4_13SM90_TMA_LOADENS4_14ComposedLayoutINS4_7SwizzleILi2ELi4ELi3EEENS4_18smem_ptr_flag_bitsILi8EEENST_INS5_IJNSA_ILi8EEESH_EEENS5_IJSH_SC_EEEEEEEvNS4_8identityENS4_23SM90_TMA_LOAD_MULTICASTES1A_vS1B_EENS_8epilogue10collective18CollectiveEpilogueINS1E_22Sm90TmaWarpSpecializedILi2ELi2ELi16ELb0ELb0EEEJSI_NS5_IJSG_NSA_ILi32EEEEEESJ_SK_SJ_SK_NS1E_6fusion15FusionCallbacksIS1I_NS1L_13LinCombEltActINS1E_6thread4ReLuESJ_fSJ_fLNS_15FloatRoundStyleE2EEESI_S1K_JEEES10_NS11_INS12_ILi1ELi4ELi3EEES15_NST_INS5_IJS16_S1J_EEENS5_IJS1J_SC_EEEEEEENS4_39AutoVectorizingCopyWithAssumedAlignmentILi128EEENS4_14SM90_TMA_STOREES1X_S1Z_NS4_9Copy_AtomIJNS4_17SM90_U32x4_STSM_NENS_6half_tEEEEvEEEvvEEEEvNT_6ParamsE,"ax",@progbits
	.align	128
.text._ZN7cutlass13device_kernelINS_4gemm6kernel13GemmUniversalIN4cute5tupleIJiiiiEEENS1_10collective13CollectiveMmaINS1_37MainloopSm90TmaGmmaWarpSpecializedFP8ILi17ENS5_IJNS4_1CILi2EEENSA_ILi1EEESC_EEENS1_35KernelTmaWarpSpecializedCooperativeEEENS5_IJNSA_ILi128EEENSA_ILi64EEESH_EEENS_12float_e4m3_tENS5_IJlSC_lEEESJ_SK_NS4_8TiledMMAINS4_8MMA_AtomIJNS4_4SM904GMMA30MMA_64x64x32_F32E4M3E4M3_SS_TNILNSO_7ScaleInE1ELSQ_1EEEEEENS4_6LayoutISD_NS5_IJSC_NSA_ILi0EEESU_EEEEENS5_IJNS4_10UnderscoreESX_SX_EEEEENS4_13SM90_TMA_LOADENS4_14ComposedLayoutINS4_7SwizzleILi2ELi4ELi3EEENS4_18smem_ptr_flag_bitsILi8EEENST_INS5_IJNSA_ILi8EEESH_EEENS5_IJSH_SC_EEEEEEEvNS4_8identityENS4_23SM90_TMA_LOAD_MULTICASTES1A_vS1B_EENS_8epilogue10collective18CollectiveEpilogueINS1E_22Sm90TmaWarpSpecializedILi2ELi2ELi16ELb0ELb0EEEJSI_NS5_IJSG_NSA_ILi32EEEEEESJ_SK_SJ_SK_NS1E_6fusion15FusionCallbacksIS1I_NS1L_13LinCombEltActINS1E_6thread4ReLuESJ_fSJ_fLNS_15FloatRoundStyleE2EEESI_S1K_JEEES10_NS11_INS12_ILi1ELi4ELi3EEES15_NST_INS5_IJS16_S1J_EEENS5_IJS1J_SC_EEEEEEENS4_39AutoVectorizingCopyWithAssumedAlignmentILi128EEENS4_14SM90_TMA_STOREES1X_S1Z_NS4_9Copy_AtomIJNS4_17SM90_U32x4_STSM_NENS_6half_tEEEEvEEEvvEEEEvNT_6ParamsE:
        .type           _ZN7cutlass13device_kernelINS_4gemm6kernel13GemmUniversalIN4cute5tupleIJiiiiEEENS1_10collective13CollectiveMmaINS1_37MainloopSm90TmaGmmaWarpSpecializedFP8ILi17ENS5_IJNS4_1CILi2EEENSA_ILi1EEESC_EEENS1_35KernelTmaWarpSpecializedCooperativeEEENS5_IJNSA_ILi128EEENSA_ILi64EEESH_EEENS_12float_e4m3_tENS5_IJlSC_lEEESJ_SK_NS4_8TiledMMAINS4_8MMA_AtomIJNS4_4SM904GMMA30MMA_64x64x32_F32E4M3E4M3_SS_TNILNSO_7ScaleInE1ELSQ_1EEEEEENS4_6LayoutISD_NS5_IJSC_NSA_ILi0EEESU_EEEEENS5_IJNS4_10UnderscoreESX_SX_EEEEENS4_13SM90_TMA_LOADENS4_14ComposedLayoutINS4_7SwizzleILi2ELi4ELi3EEENS4_18smem_ptr_flag_bitsILi8EEENST_INS5_IJNSA_ILi8EEESH_EEENS5_IJSH_SC_EEEEEEEvNS4_8identityENS4_23SM90_TMA_LOAD_MULTICASTES1A_vS1B_EENS_8epilogue10collective18CollectiveEpilogueINS1E_22Sm90TmaWarpSpecializedILi2ELi2ELi16ELb0ELb0EEEJSI_NS5_IJSG_NSA_ILi32EEEEEESJ_SK_SJ_SK_NS1E_6fusion15FusionCallbacksIS1I_NS1L_13LinCombEltActINS1E_6thread4ReLuESJ_fSJ_fLNS_15FloatRoundStyleE2EEESI_S1K_JEEES10_NS11_INS12_ILi1ELi4ELi3EEES15_NST_INS5_IJS16_S1J_EEENS5_IJS1J_SC_EEEEEEENS4_39AutoVectorizingCopyWithAssumedAlignmentILi128EEENS4_14SM90_TMA_STOREES1X_S1Z_NS4_9Copy_AtomIJNS4_17SM90_U32x4_STSM_NENS_6half_tEEEEvEEEvvEEEEvNT_6ParamsE,@function
        .size           _ZN7cutlass13device_kernelINS_4gemm6kernel13GemmUniversalIN4cute5tupleIJiiiiEEENS1_10collective13CollectiveMmaINS1_37MainloopSm90TmaGmmaWarpSpecializedFP8ILi17ENS5_IJNS4_1CILi2EEENSA_ILi1EEESC_EEENS1_35KernelTmaWarpSpecializedCooperativeEEENS5_IJNSA_ILi128EEENSA_ILi64EEESH_EEENS_12float_e4m3_tENS5_IJlSC_lEEESJ_SK_NS4_8TiledMMAINS4_8MMA_AtomIJNS4_4SM904GMMA30MMA_64x64x32_F32E4M3E4M3_SS_TNILNSO_7ScaleInE1ELSQ_1EEEEEENS4_6LayoutISD_NS5_IJSC_NSA_ILi0EEESU_EEEEENS5_IJNS4_10UnderscoreESX_SX_EEEEENS4_13SM90_TMA_LOADENS4_14ComposedLayoutINS4_7SwizzleILi2ELi4ELi3EEENS4_18smem_ptr_flag_bitsILi8EEENST_INS5_IJNSA_ILi8EEESH_EEENS5_IJSH_SC_EEEEEEEvNS4_8identityENS4_23SM90_TMA_LOAD_MULTICASTES1A_vS1B_EENS_8epilogue10collective18CollectiveEpilogueINS1E_22Sm90TmaWarpSpecializedILi2ELi2ELi16ELb0ELb0EEEJSI_NS5_IJSG_NSA_ILi32EEEEEESJ_SK_SJ_SK_NS1E_6fusion15FusionCallbacksIS1I_NS1L_13LinCombEltActINS1E_6thread4ReLuESJ_fSJ_fLNS_15FloatRoundStyleE2EEESI_S1K_JEEES10_NS11_INS12_ILi1ELi4ELi3EEES15_NST_INS5_IJS16_S1J_EEENS5_IJS1J_SC_EEEEEEENS4_39AutoVectorizingCopyWithAssumedAlignmentILi128EEENS4_14SM90_TMA_STOREES1X_S1Z_NS4_9Copy_AtomIJNS4_17SM90_U32x4_STSM_NENS_6half_tEEEEvEEEvvEEEEvNT_6ParamsE,(.L_x_176 - _ZN7cutlass13device_kernelINS_4gemm6kernel13GemmUniversalIN4cute5tupleIJiiiiEEENS1_10collective13CollectiveMmaINS1_37MainloopSm90TmaGmmaWarpSpecializedFP8ILi17ENS5_IJNS4_1CILi2EEENSA_ILi1EEESC_EEENS1_35KernelTmaWarpSpecializedCooperativeEEENS5_IJNSA_ILi128EEENSA_ILi64EEESH_EEENS_12float_e4m3_tENS5_IJlSC_lEEESJ_SK_NS4_8TiledMMAINS4_8MMA_AtomIJNS4_4SM904GMMA30MMA_64x64x32_F32E4M3E4M3_SS_TNILNSO_7ScaleInE1ELSQ_1EEEEEENS4_6LayoutISD_NS5_IJSC_NSA_ILi0EEESU_EEEEENS5_IJNS4_10UnderscoreESX_SX_EEEEENS4_13SM90_TMA_LOADENS4_14ComposedLayoutINS4_7SwizzleILi2ELi4ELi3EEENS4_18smem_ptr_flag_bitsILi8EEENST_INS5_IJNSA_ILi8EEESH_EEENS5_IJSH_SC_EEEEEEEvNS4_8identityENS4_23SM90_TMA_LOAD_MULTICASTES1A_vS1B_EENS_8epilogue10collective18CollectiveEpilogueINS1E_22Sm90TmaWarpSpecializedILi2ELi2ELi16ELb0ELb0EEEJSI_NS5_IJSG_NSA_ILi32EEEEEESJ_SK_SJ_SK_NS1E_6fusion15FusionCallbacksIS1I_NS1L_13LinCombEltActINS1E_6thread4ReLuESJ_fSJ_fLNS_15FloatRoundStyleE2EEESI_S1K_JEEES10_NS11_INS12_ILi1ELi4ELi3EEES15_NST_INS5_IJS16_S1J_EEENS5_IJS1J_SC_EEEEEEENS4_39AutoVectorizingCopyWithAssumedAlignmentILi128EEENS4_14SM90_TMA_STOREES1X_S1Z_NS4_9Copy_AtomIJNS4_17SM90_U32x4_STSM_NENS_6half_tEEEEvEEEvvEEEEvNT_6ParamsE)
        .other          _ZN7cutlass13device_kernelINS_4gemm6kernel13GemmUniversalIN4cute5tupleIJiiiiEEENS1_10collective13CollectiveMmaINS1_37MainloopSm90TmaGmmaWarpSpecializedFP8ILi17ENS5_IJNS4_1CILi2EEENSA_ILi1EEESC_EEENS1_35KernelTmaWarpSpecializedCooperativeEEENS5_IJNSA_ILi128EEENSA_ILi64EEESH_EEENS_12float_e4m3_tENS5_IJlSC_lEEESJ_SK_NS4_8TiledMMAINS4_8MMA_AtomIJNS4_4SM904GMMA30MMA_64x64x32_F32E4M3E4M3_SS_TNILNSO_7ScaleInE1ELSQ_1EEEEEENS4_6LayoutISD_NS5_IJSC_NSA_ILi0EEESU_EEEEENS5_IJNS4_10UnderscoreESX_SX_EEEEENS4_13SM90_TMA_LOADENS4_14ComposedLayoutINS4_7SwizzleILi2ELi4ELi3EEENS4_18smem_ptr_flag_bitsILi8EEENST_INS5_IJNSA_ILi8EEESH_EEENS5_IJSH_SC_EEEEEEEvNS4_8identityENS4_23SM90_TMA_LOAD_MULTICASTES1A_vS1B_EENS_8epilogue10collective18CollectiveEpilogueINS1E_22Sm90TmaWarpSpecializedILi2ELi2ELi16ELb0ELb0EEEJSI_NS5_IJSG_NSA_ILi32EEEEEESJ_SK_SJ_SK_NS1E_6fusion15FusionCallbacksIS1I_NS1L_13LinCombEltActINS1E_6thread4ReLuESJ_fSJ_fLNS_15FloatRoundStyleE2EEESI_S1K_JEEES10_NS11_INS12_ILi1ELi4ELi3EEES15_NST_INS5_IJS16_S1J_EEENS5_IJS1J_SC_EEEEEEENS4_39AutoVectorizingCopyWithAssumedAlignmentILi128EEENS4_14SM90_TMA_STOREES1X_S1Z_NS4_9Copy_AtomIJNS4_17SM90_U32x4_STSM_NENS_6half_tEEEEvEEEvvEEEEvNT_6ParamsE,@"STO_CUDA_ENTRY STV_DEFAULT"
_ZN7cutlass13device_kernelINS_4gemm6kernel13GemmUniversalIN4cute5tupleIJiiiiEEENS1_10collective13CollectiveMmaINS1_37MainloopSm90TmaGmmaWarpSpecializedFP8ILi17ENS5_IJNS4_1CILi2EEENSA_ILi1EEESC_EEENS1_35KernelTmaWarpSpecializedCooperativeEEENS5_IJNSA_ILi128EEENSA_ILi64EEESH_EEENS_12float_e4m3_tENS5_IJlSC_lEEESJ_SK_NS4_8TiledMMAINS4_8MMA_AtomIJNS4_4SM904GMMA30MMA_64x64x32_F32E4M3E4M3_SS_TNILNSO_7ScaleInE1ELSQ_1EEEEEENS4_6LayoutISD_NS5_IJSC_NSA_ILi0EEESU_EEEEENS5_IJNS4_10UnderscoreESX_SX_EEEEENS4_13SM90_TMA_LOADENS4_14ComposedLayoutINS4_7SwizzleILi2ELi4ELi3EEENS4_18smem_ptr_flag_bitsILi8EEENST_INS5_IJNSA_ILi8EEESH_EEENS5_IJSH_SC_EEEEEEEvNS4_8identityENS4_23SM90_TMA_LOAD_MULTICASTES1A_vS1B_EENS_8epilogue10collective18CollectiveEpilogueINS1E_22Sm90TmaWarpSpecializedILi2ELi2ELi16ELb0ELb0EEEJSI_NS5_IJSG_NSA_ILi32EEEEEESJ_SK_SJ_SK_NS1E_6fusion15FusionCallbacksIS1I_NS1L_13LinCombEltActINS1E_6thread4ReLuESJ_fSJ_fLNS_15FloatRoundStyleE2EEESI_S1K_JEEES10_NS11_INS12_ILi1ELi4ELi3EEES15_NST_INS5_IJS16_S1J_EEENS5_IJS1J_SC_EEEEEEENS4_39AutoVectorizingCopyWithAssumedAlignmentILi128EEENS4_14SM90_TMA_STOREES1X_S1Z_NS4_9Copy_AtomIJNS4_17SM90_U32x4_STSM_NENS_6half_tEEEEvEEEvvEEEEvNT_6ParamsE:
[----:B------:R-:W1:Y:S01]  /*0000*/  LDC R1, c[0x0][0x28] ;  /* 0x00000a00ff017b82 */ /* 0x000e620000000800 */
[----:B------:R-:W2:Y:S07]  /*0010*/  S2R R18, SR_TID.X ;  /* 0x0000000000127919 */ /* 0x000eae0000002100 */
[----:B------:R-:W3:Y:S01]  /*0020*/  LDC.64 R8, c[0x0][0x588] ;  /* 0x00016200ff087b82 */ /* 0x000ee20000000a00 */
[----:B------:R-:W-:Y:S01]  /*0030*/  ELECT P0, URZ, PT ;  /* 0x00000000003f782f */ /* 0x000fe20003800000 */
[----:B------:R-:W-:Y:S01]  /*0040*/  BSSY B0, `(.L_x_0) ;  /* 0x0000016000007945 */ /* 0x000fe20003800000 */
[----:B--2---:R-:W-:-:S02]  /*0050*/  SHF.R.U32.HI R0, RZ, 0x5, R18 ;  /* 0x00000005ff007819 */ /* 0x004fc40000011612 */
[----:B------:R-:W-:-:S03]  /*0060*/  SHF.R.U32.HI R4, RZ, 0x7, R18 ;  /* 0x00000007ff047819 */ /* 0x000fc60000011612 */
[----:B------:R-:W2:Y:S04]  /*0070*/  SHFL.IDX PT, R3, R0, RZ, 0x1f ;  /* 0x00001fff00037589 */ /* 0x000ea800000e0000 */
[----:B------:R4:W1:Y:S01]  /*0080*/  SHFL.IDX PT, R6, R4, RZ, 0x1f ;  /* 0x00001fff04067589 */ /* 0x00086200000e0000 */
[----:B--2---:R-:W-:Y:S02]  /*0090*/  ISETP.NE.OR P0, PT, R3, RZ, !P0 ;  /* 0x000000ff0300720c */ /* 0x004fe40004705670 */
[----:B------:R-:W-:-:S11]  /*00a0*/  SHF.R.S32.HI R2, RZ, 0x1f, R3 ;  /* 0x0000001fff027819 */ /* 0x000fd60000011403 */
[----:B-1-34-:R-:W-:Y:S05]  /*00b0*/  @P0 BRA `(.L_x_1) ;  /* 0x0000000000380947 */ /* 0x01afea0003800000 */
[----:B------:R-:W-:Y:S02]  /*00c0*/  ULDC.64 UR4, c[0x0][0x198] ;  /* 0x0000660000047ab9 */ /* 0x000fe40000000a00 */
[----:B------:R-:W-:Y:S02]  /*00d0*/  UIADD3 UR6, UP0, UR4, 0xf0, URZ ;  /* 0x000000f004067890 */ /* 0x000fe4000ff1e03f */
[----:B------:R-:W-:Y:S02]  /*00e0*/  UIADD3 UR8, UP1, UR4, 0x1f0, URZ ;  /* 0x000001f004087890 */ /* 0x000fe4000ff3e03f */
[----:B------:R-:W-:Y:S02]  /*00f0*/  UIADD3 UR10, UP2, UR4, 0x3f0, URZ ;  /* 0x000003f0040a7890 */ /* 0x000fe4000ff5e03f */
[----:B------:R-:W-:Y:S02]  /*0100*/  UIADD3 UR4, UP3, UR4, 0x4f0, URZ ;  /* 0x000004f004047890 */ /* 0x000fe4000ff7e03f */
[----:B------:R-:W-:-:S02]  /*0110*/  UIADD3.X UR7, URZ, UR5, URZ, UP0, !UPT ;  /* 0x000000053f077290 */ /* 0x000fc400087fe43f */
[----:B------:R-:W-:Y:S02]  /*0120*/  UIADD3.X UR9, URZ, UR5, URZ, UP1, !UPT ;  /* 0x000000053f097290 */ /* 0x000fe40008ffe43f */
[----:B------:R-:W-:Y:S02]  /*0130*/  UIADD3.X UR11, URZ, UR5, URZ, UP2, !UPT ;  /* 0x000000053f0b7290 */ /* 0x000fe400097fe43f */
[----:B------:R-:W-:-:S03]  /*0140*/  UIADD3.X UR5, URZ, UR5, URZ, UP3, !UPT ;  /* 0x000000053f057290 */ /* 0x000fc60009ffe43f */
[----:B------:R1:W-:Y:S02]  /*0150*/  UTMACCTL.PF [UR6] ;  /* 0x00000000060079b9 */ /* 0x0003e40008040000 */
[----:B------:R1:W-:Y:S02]  /*0160*/  UTMACCTL.PF [UR8] ;  /* 0x00000000080079b9 */ /* 0x0003e40008040000 */
[----:B------:R1:W-:Y:S02]  /*0170*/  UTMACCTL.PF [UR10] ;  /* 0x000000000a0079b9 */ /* 0x0003e40008040000 */
[----:B------:R1:W-:Y:S02]  /*0180*/  UTMACCTL.PF [UR4] ;  /* 0x00000000040079b9 */ /* 0x0003e40008040000 */
[----:B-1----:R-:W-:Y:S01]  /*0190*/  NOP ;  /* 0x0000000000007918 */ /* 0x002fe20000000000 */
.L_x_1:
[----:B------:R-:W-:Y:S05]  /*01a0*/  BSYNC B0 ;  /* 0x0000000000007941 */ /* 0x000fea0003800000 */
.L_x_0:
[----:B------:R-:W-:Y:S01]  /*01b0*/  ULDC.64 UR4, c[0x0][0x590] ;  /* 0x0001640000047ab9 */ /* 0x000fe20000000a00 */
[----:B------:R-:W-:Y:S01]  /*01c0*/  LEA.HI R2, R2, R3, RZ, 0x2 ;  /* 0x0000000302027211 */ /* 0x000fe200078f10ff */
[----:B------:R-:W-:Y:S01]  /*01d0*/  ULDC.64 UR38, c[0x0][0x208] ;  /* 0x0000820000267ab9 */ /* 0x000fe20000000a00 */
[----:B------:R-:W-:Y:S01]  /*01e0*/  ISETP.NE.U32.AND P2, PT, RZ, UR4, PT ;  /* 0x00000004ff007c0c */ /* 0x000fe2000bf45070 */
[----:B------:R-:W-:Y:S01]  /*01f0*/  IMAD.MOV.U32 R4, RZ, RZ, R8 ;  /* 0x000000ffff047224 */ /* 0x000fe200078e0008 */
[----:B------:R-:W-:Y:S01]  /*0200*/  LOP3.LUT R2, R2, 0xfffffffc, RZ, 0xc0, !PT ;  /* 0xfffffffc02027812 */ /* 0x000fe200078ec0ff */
[----:B------:R-:W-:Y:S01]  /*0210*/  IMAD.MOV.U32 R5, RZ, RZ, R9 ;  /* 0x000000ffff057224 */ /* 0x000fe200078e0009 */
[----:B------:R-:W-:-:S03]  /*0220*/  ISETP.NE.AND.EX P3, PT, RZ, UR5, PT, P2 ;  /* 0x00000005ff007c0c */ /* 0x000fc6000bf65320 */
[--C-:B------:R-:W-:Y:S01]  /*0230*/  IMAD.IADD R3, R3, 0x1, -R2.reuse ;  /* 0x0000000103037824 */ /* 0x100fe200078e0a02 */
[----:B------:R-:W-:-:S09]  /*0240*/  PRMT R2, RZ, 0x7610, R2 ;  /* 0x00007610ff027816 */ /* 0x000fd20000000002 */
[----:B------:R-:W-:Y:S05]  /*0250*/  @P3 BRA `(.L_x_2) ;  /* 0x0000000000303947 */ /* 0x000fea0003800000 */
[----:B------:R-:W-:Y:S02]  /*0260*/  ULDC.64 UR6, c[0x0][0x588] ;  /* 0x0001620000067ab9 */ /* 0x000fe40000000a00 */
[----:B------:R-:W-:-:S04]  /*0270*/  ISETP.NE.U32.AND P0, PT, RZ, UR6, PT ;  /* 0x00000006ff007c0c */ /* 0x000fc8000bf05070 */
[----:B------:R-:W-:-:S13]  /*0280*/  ISETP.NE.AND.EX P0, PT, RZ, UR7, PT, P0 ;  /* 0x00000007ff007c0c */ /* 0x000fda000bf05300 */
[----:B------:R-:W-:Y:S05]  /*0290*/  @!P0 BRA `(.L_x_3) ;  /* 0x0000000000108947 */ /* 0x000fea0003800000 */
[----:B------:R-:W2:Y:S02]  /*02a0*/  LDG.E R2, desc[UR38][R4.64] ;  /* 0x0000002604027981 */ /* 0x000ea4000c1e1900 */
[----:B--2---:R-:W-:Y:S01]  /*02b0*/  FSETP.NEU.AND P1, PT, R2, RZ, PT ;  /* 0x000000ff0200720b */ /* 0x004fe20003f2d000 */
[----:B------:R-:W-:Y:S01]  /*02c0*/  IMAD.MOV.U32 R2, RZ, RZ, 0x1 ;  /* 0x00000001ff027424 */ /* 0x000fe200078e00ff */
[----:B------:R-:W-:Y:S11]  /*02d0*/  BRA `(.L_x_2) ;  /* 0x0000000000107947 */ /* 0x000ff60003800000 */
.L_x_3:
[----:B------:R-:W-:Y:S01]  /*02e0*/  ULDC UR6, c[0x0][0x580] ;  /* 0x0001600000067ab9 */ /* 0x000fe20000000800 */
[----:B------:R-:W-:Y:S01]  /*02f0*/  IMAD.MOV.U32 R2, RZ, RZ, 0x1 ;  /* 0x00000001ff027424 */ /* 0x000fe200078e00ff */
[----:B------:R-:W-:Y:S02]  /*0300*/  FSETP.NEU.AND P1, PT, RZ, UR6, PT ;  /* 0x00000006ff007c0b */ /* 0x000fe4000bf2d000 */
[----:B------:R-:W-:-:S11]  /*0310*/  CS2R R4, SRZ ;  /* 0x0000000000047805 */ /* 0x000fd6000001ff00 */
.L_x_2:
[----:B------:R-:W-:Y:S02]  /*0320*/  ISETP.NE.U32.AND P4, PT, R4, RZ, PT ;  /* 0x000000ff0400720c */ /* 0x000fe40003f85070 */
[----:B------:R-:W-:Y:S02]  /*0330*/  ISETP.NE.AND.EX P5, PT, RZ, UR5, PT, P2 ;  /* 0x00000005ff007c0c */ /* 0x000fe4000bfa5320 */
[----:B------:R-:W-:Y:S02]  /*0340*/  ISETP.NE.AND.EX P2, PT, R5, RZ, PT, P4 ;  /* 0x000000ff0500720c */ /* 0x000fe40003f45340 */
[----:B------:R-:W-:-:S11]  /*0350*/  PLOP3.LUT P0, PT, PT, PT, PT, 0x8, 0x0 ;  /* 0x000000000000781c */ /* 0x000fd60003f0e170 */
[----:B------:R-:W-:Y:S05]  /*0360*/  @P2 BRA P5, `(.L_x_4) ;  /* 0x0000000000342947 */ /* 0x000fea0002800000 */
[----:B------:R-:W-:-:S04]  /*0370*/  ISETP.NE.U32.AND P0, PT, RZ, UR4, PT ;  /* 0x00000004ff007c0c */ /* 0x000fc8000bf05070 */
[----:B------:R-:W-:-:S13]  /*0380*/  ISETP.NE.AND.EX P0, PT, RZ, UR5, PT, P0 ;  /* 0x00000005ff007c0c */ /* 0x000fda000bf05300 */
[----:B------:R-:W-:Y:S05]  /*0390*/  @!P0 BRA `(.L_x_5) ;  /* 0x0000000000248947 */ /* 0x000fea0003800000 */
[----:B------:R-:W-:Y:S02]  /*03a0*/  PRMT R2, R2, 0x9910, RZ ;  /* 0x0000991002027816 */ /* 0x000fe400000000ff */
[----:B------:R-:W-:Y:S02]  /*03b0*/  ISETP.NE.U32.AND P0, PT, R4, RZ, PT ;  /* 0x000000ff0400720c */ /* 0x000fe40003f05070 */
[----:B------:R-:W-:Y:S02]  /*03c0*/  ISETP.NE.AND P2, PT, R2, RZ, PT ;  /* 0x000000ff0200720c */ /* 0x000fe40003f45270 */
[----:B------:R-:W-:Y:S02]  /*03d0*/  ISETP.NE.AND.EX P0, PT, R5, RZ, PT, P0 ;  /* 0x000000ff0500720c */ /* 0x000fe40003f05300 */
[----:B------:R-:W-:-:S09]  /*03e0*/  SEL R2, RZ, 0xffffffff, P1 ;  /* 0xffffffffff027807 */ /* 0x000fd20000800000 */
[----:B------:R-:W-:-:S04]  /*03f0*/  @!P2 SEL R2, RZ, 0xffffffff, P0 ;  /* 0xffffffffff02a807 */ /* 0x000fc80000000000 */
[----:B------:R-:W-:-:S04]  /*0400*/  LOP3.LUT R2, R2, 0x1, RZ, 0xc0, !PT ;  /* 0x0000000102027812 */ /* 0x000fc800078ec0ff */
[----:B------:R-:W-:Y:S01]  /*0410*/  ISETP.EQ.U32.AND P0, PT, R2, 0x1, PT ;  /* 0x000000010200780c */ /* 0x000fe20003f02070 */
[----:B------:R-:W-:-:S12]  /*0420*/  BRA `(.L_x_4) ;  /* 0x0000000000047947 */ /* 0x000fd80003800000 */
.L_x_5:
[----:B------:R-:W-:-:S13]  /*0430*/  PLOP3.LUT P0, PT, P1, PT, PT, 0x8, 0x0 ;  /* 0x000000000000781c */ /* 0x000fda0000f0e170 */
.L_x_4:
[----:B------:R-:W1:Y:S02]  /*0440*/  SHFL.IDX PT, R2, R0, RZ, 0x1f ;  /* 0x00001fff00027589 */ /* 0x000e6400000e0000 */
[----:B-1----:R-:W-:-:S13]  /*0450*/  ISETP.NE.AND P1, PT, R2, RZ, PT ;  /* 0x000000ff0200720c */ /* 0x002fda0003f25270 */
[----:B------:R-:W-:Y:S05]  /*0460*/  @P1 BRA `(.L_x_6) ;  /* 0x0000000000cc1947 */ /* 0x000fea0003800000 */
[----:B------:R-:W-:Y:S01]  /*0470*/  ELECT P1, URZ, PT ;  /* 0x00000000003f782f */ /* 0x000fe20003820000 */
[----:B------:R-:W-:-:S12]  /*0480*/  BSSY B0, `(.L_x_6) ;  /* 0x0000031000007945 */ /* 0x000fd80003800000 */
[----:B------:R-:W-:Y:S05]  /*0490*/  @!P1 BRA `(.L_x_7) ;  /* 0x0000000000bc9947 */ /* 0x000fea0003800000 */
[----:B------:R-:W1:Y:S01]  /*04a0*/  S2UR UR8, SR_CgaCtaId ;  /* 0x00000000000879c3 */ /* 0x000e620000008800 */
[----:B------:R-:W-:Y:S01]  /*04b0*/  UMOV UR4, 0x400 ;  /* 0x0000040000047882 */ /* 0x000fe20000000000 */
[----:B------:R-:W-:Y:S01]  /*04c0*/  UMOV UR5, 0x1 ;  /* 0x0000000100057882 */ /* 0x000fe20000000000 */
[----:B------:R-:W-:Y:S02]  /*04d0*/  UMOV UR6, 0x4 ;  /* 0x0000000400067882 */ /* 0x000fe40000000000 */
[----:B------:R-:W-:-:S04]  /*04e0*/  UIADD3 UR6, -UR6, 0x100000, URZ ;  /* 0x0010000006067890 */ /* 0x000fc8000fffe13f */
[----:B------:R-:W-:Y:S02]  /*04f0*/  USHF.L.U32 UR7, UR6, 0xb, URZ ;  /* 0x0000000b06077899 */ /* 0x000fe4000800063f */
[----:B------:R-:W-:Y:S02]  /*0500*/  USHF.L.U32 UR6, UR6, 0x1, URZ ;  /* 0x0000000106067899 */ /* 0x000fe4000800063f */
[----:B-1----:R-:W-:Y:S02]  /*0510*/  ULEA UR8, UR8, UR4, 0x18 ;  /* 0x0000000408087291 */ /* 0x002fe4000f8ec03f */
[----:B------:R-:W-:-:S04]  /*0520*/  UIADD3 UR4, -UR5, 0x100000, URZ ;  /* 0x0010000005047890 */ /* 0x000fc8000fffe13f */
[----:B------:R-:W-:Y:S02]  /*0530*/  USHF.L.U32 UR5, UR4, 0xb, URZ ;  /* 0x0000000b04057899 */ /* 0x000fe4000800063f */
[----:B------:R-:W-:Y:S01]  /*0540*/  USHF.L.U32 UR4, UR4, 0x1, URZ ;  /* 0x0000000104047899 */ /* 0x000fe2000800063f */
[----:B------:R-:W1:Y:S11]  /*0550*/  FENCE.VIEW.ASYNC.S ;  /* 0x00000000000073c6 */ /* 0x000e760000000000 */
[----:B-1----:R1:W2:Y:S01]  /*0560*/  SYNCS.EXCH.64 URZ, [UR8], UR4 ;  /* 0x00000004083f75b2 */ /* 0x0022a20008000100 */
[----:B------:R1:W3:Y:S01]  /*0570*/  SYNCS.EXCH.64 URZ, [UR8+0x88], UR6 ;  /* 0x00008806083f75b2 */ /* 0x0002e20008000100 */
[----:B------:R1:W4:Y:S01]  /*0580*/  SYNCS.EXCH.64 URZ, [UR8+0x8], UR4 ;  /* 0x00000804083f75b2 */ /* 0x0003220008000100 */
[----:B------:R1:W1:Y:S01]  /*0590*/  SYNCS.EXCH.64 URZ, [UR8+0x90], UR6 ;  /* 0x00009006083f75b2 */ /* 0x0002620008000100 */
        /* <DEDUP_REMOVED lines=30> */
[----:B--234-:R-:W-:Y:S01]  /*0780*/  NOP ;  /* 0x0000000000007918 */ /* 0x01cfe20000000000 */
.L_x_7:
[----:B-1----:R-:W-:Y:S05]  /*0790*/  BSYNC B0 ;  /* 0x0000000000007941 */ /* 0x002fea0003800000 */
.L_x_6:
[----:B------:R-:W1:Y:S01]  /*07a0*/  S2UR UR9, SR_CTAID.X ;  /* 0x00000000000979c3 */ /* 0x000e620000002500 */
[----:B------:R-:W2:Y:S01]  /*07b0*/  S2R R4, SR_CTAID.Y ;  /* 0x0000000000047919 */ /* 0x000ea20000002600 */
[----:B------:R-:W-:Y:S01]  /*07c0*/  ULDC UR4, c[0x0][0x150] ;  /* 0x0000540000047ab9 */ /* 0x000fe20000000800 */
[----:B------:R-:W-:Y:S01]  /*07d0*/  NOP ;  /* 0x0000000000007918 */ /* 0x000fe20000000000 */
[----:B------:R-:W3:Y:S04]  /*07e0*/  SHFL.IDX PT, R12, R0, RZ, 0x1f ;  /* 0x00001fff000c7589 */ /* 0x000ee800000e0000 */
[----:B------:R-:W4:Y:S01]  /*07f0*/  LDC R10, c[0x0][0x144] ;  /* 0x00005100ff0a7b82 */ /* 0x000f220000000800 */
[----:B-1----:R-:W-:-:S05]  /*0800*/  I2FP.F32.U32 R7, UR9 ;  /* 0x0000000900077c45 */ /* 0x002fca0008201000 */
[----:B------:R-:W-:Y:S01]  /*0810*/  FMUL R11, R7, UR4 ;  /* 0x00000004070b7c20 */ /* 0x000fe20008400000 */
[----:B---3--:R-:W-:Y:S01]  /*0820*/  ISETP.NE.AND P1, PT, R12, RZ, PT ;  /* 0x000000ff0c00720c */ /* 0x008fe20003f25270 */
[----:B------:R-:W-:Y:S01]  /*0830*/  ULDC UR4, c[0x0][0x154] ;  /* 0x0000550000047ab9 */ /* 0x000fe20000000800 */
[----:B------:R-:W-:Y:S02]  /*0840*/  SHF.R.S32.HI R7, RZ, 0x1f, R18 ;  /* 0x0000001fff077819 */ /* 0x000fe40000011412 */
[----:B--2---:R-:W-:Y:S01]  /*0850*/  I2FP.F32.U32 R12, R4 ;  /* 0x00000004000c7245 */ /* 0x004fe20000201000 */
[----:B------:R-:W1:Y:S01]  /*0860*/  F2I.U32.TRUNC.NTZ R11, R11 ;  /* 0x0000000b000b7305 */ /* 0x000e62000020f000 */
[----:B------:R-:W-:-:S03]  /*0870*/  LEA.HI R7, R7, R18, RZ, 0x7 ;  /* 0x0000001207077211 */ /* 0x000fc600078f38ff */
[----:B------:R-:W-:Y:S01]  /*0880*/  FMUL R14, R12, UR4 ;  /* 0x000000040c0e7c20 */ /* 0x000fe20008400000 */
[----:B------:R-:W-:Y:S01]  /*0890*/  LOP3.LUT R7, R7, 0xffffff80, RZ, 0xc0, !PT ;  /* 0xffffff8007077812 */ /* 0x000fe200078ec0ff */
[----:B-1----:R-:W-:-:S04]  /*08a0*/  IMAD.MOV R13, RZ, RZ, -R11 ;  /* 0x000000ffff0d7224 */ /* 0x002fc800078e0a0b */
[----:B----4-:R-:W-:Y:S01]  /*08b0*/  IMAD R10, R10, R13, UR9 ;  /* 0x000000090a0a7e24 */ /* 0x010fe2000f8e020d */
[----:B------:R-:W-:Y:S06]  /*08c0*/  @P1 BRA `(.L_x_8) ;  /* 0x0000000000481947 */ /* 0x000fec0003800000 */
[----:B------:R-:W1:Y:S01]  /*08d0*/  S2UR UR5, SR_CgaCtaId ;  /* 0x00000000000579c3 */ /* 0x000e620000008800 */
[----:B------:R-:W-:Y:S01]  /*08e0*/  UMOV UR4, 0x400 ;  /* 0x0000040000047882 */ /* 0x000fe20000000000 */
[----:B------:R-:W-:Y:S01]  /*08f0*/  UMOV UR6, 0x20 ;  /* 0x0000002000067882 */ /* 0x000fe20000000000 */
[----:B------:R-:W-:Y:S01]  /*0900*/  UMOV UR7, 0x100 ;  /* 0x0000010000077882 */ /* 0x000fe20000000000 */
[----:B------:R-:W-:Y:S01]  /*0910*/  ELECT P1, URZ, PT ;  /* 0x00000000003f782f */ /* 0x000fe20003820000 */
[----:B-1----:R-:W-:Y:S02]  /*0920*/  ULEA UR8, UR5, UR4, 0x18 ;  /* 0x0000000405087291 */ /* 0x002fe4000f8ec03f */
[----:B------:R-:W-:-:S04]  /*0930*/  UIADD3 UR4, -UR6, 0x100000, URZ ;  /* 0x0010000006047890 */ /* 0x000fc8000fffe13f */
[----:B------:R-:W-:Y:S02]  /*0940*/  USHF.L.U32 UR5, UR4, 0xb, URZ ;  /* 0x0000000b04057899 */ /* 0x000fe4000800063f */
[----:B------:R-:W-:Y:S02]  /*0950*/  USHF.L.U32 UR4, UR4, 0x1, URZ ;  /* 0x0000000104047899 */ /* 0x000fe4000800063f */
[----:B------:R-:W-:-:S04]  /*0960*/  UIADD3 UR6, -UR7, 0x100000, URZ ;  /* 0x0010000007067890 */ /* 0x000fc8000fffe13f */
[----:B------:R-:W-:Y:S02]  /*0970*/  USHF.L.U32 UR7, UR6, 0xb, URZ ;  /* 0x0000000b06077899 */ /* 0x000fe4000800063f */
[----:B------:R-:W-:Y:S01]  /*0980*/  USHF.L.U32 UR6, UR6, 0x1, URZ ;  /* 0x0000000106067899 */ /* 0x000fe2000800063f */
[----:B------:R-:W1:Y:S03]  /*0990*/  FENCE.VIEW.ASYNC.S ;  /* 0x00000000000073c6 */ /* 0x000e660000000000 */
[----:B-1----:R1:W2:Y:S08]  /*09a0*/  SYNCS.EXCH.64 URZ, [UR8+0x110], UR4 ;  /* 0x00011004083f75b2 */ /* 0x0022b00008000100 */
[----:B------:R1:W3:Y:S01]  /*09b0*/  SYNCS.EXCH.64 URZ, [UR8+0x120], UR6 ;  /* 0x00012006083f75b2 */ /* 0x0002e20008000100 */
[----:B------:R1:W4:Y:S01]  /*09c0*/  SYNCS.EXCH.64 URZ, [UR8+0x118], UR4 ;  /* 0x00011804083f75b2 */ /* 0x0003220008000100 */
[----:B------:R1:W1:Y:S01]  /*09d0*/  SYNCS.EXCH.64 URZ, [UR8+0x128], UR6 ;  /* 0x00012806083f75b2 */ /* 0x0002620008000100 */
[----:B------:R-:W-:Y:S01]  /*09e0*/  NOP ;  /* 0x0000000000007918 */ /* 0x000fe20000000000 */
.L_x_8:
[----:B------:R-:W-:Y:S01]  /*09f0*/  IMAD.IADD R7, R18, 0x1, -R7 ;  /* 0x0000000112077824 */ /* 0x000fe200078e0a07 */
[----:B------:R-:W5:Y:S01]  /*0a00*/  SHFL.IDX PT, R0, R0, RZ, 0x1f ;  /* 0x00001fff00007589 */ /* 0x000f6200000e0000 */
[----:B------:R-:W-:Y:S02]  /*0a10*/  SHF.R.S32.HI R13, RZ, 0x1f, R2 ;  /* 0x0000001fff0d7819 */ /* 0x000fe40000011402 */
[----:B------:R-:W-:Y:S01]  /*0a20*/  ELECT P1, URZ, PT ;  /* 0x00000000003f782f */ /* 0x000fe20003820000 */
[----:B------:R-:W2:Y:S01]  /*0a30*/  F2I.U32.TRUNC.NTZ R14, R14 ;  /* 0x0000000e000e7305 */ /* 0x000ea2000020f000 */
[----:B------:R-:W-:Y:S01]  /*0a40*/  SHF.R.S32.HI R12, RZ, 0x1f, R7 ;  /* 0x0000001fff0c7819 */ /* 0x000fe20000011407 */
[----:B-1----:R-:W-:Y:S01]  /*0a50*/  UMOV UR4, 0x20 ;  /* 0x0000002000047882 */ /* 0x002fe20000000000 */
[----:B------:R-:W-:Y:S01]  /*0a60*/  LEA.HI R13, R13, R2, RZ, 0x2 ;  /* 0x000000020d0d7211 */ /* 0x000fe200078f10ff */
[----:B------:R-:W-:Y:S01]  /*0a70*/  IMAD.MOV.U32 R23, RZ, RZ, 0x1 ;  /* 0x00000001ff177424 */ /* 0x000fe200078e00ff */
[----:B------:R-:W-:Y:S01]  /*0a80*/  LEA.HI R12, R12, R7, RZ, 0x3 ;  /* 0x000000070c0c7211 */ /* 0x000fe200078f18ff */
[----:B------:R-:W-:Y:S01]  /*0a90*/  NOP ;  /* 0x0000000000007918 */ /* 0x000fe20000000000 */
[----:B------:R-:W-:-:S02]  /*0aa0*/  LOP3.LUT R13, R13, 0x3ffffffc, RZ, 0xc0, !PT ;  /* 0x3ffffffc0d0d7812 */ /* 0x000fc400078ec0ff */
[--C-:B------:R-:W-:Y:S02]  /*0ab0*/  SHF.R.S32.HI R11, RZ, 0x3, R12.reuse ;  /* 0x00000003ff0b7819 */ /* 0x100fe4000001140c */
[----:B------:R-:W-:Y:S01]  /*0ac0*/  SHF.R.S32.HI R12, RZ, 0x1f, R12 ;  /* 0x0000001fff0c7819 */ /* 0x000fe2000001140c */
[----:B------:R-:W-:Y:S01]  /*0ad0*/  IMAD.IADD R13, R2, 0x1, -R13 ;  /* 0x00000001020d7824 */ /* 0x000fe200078e0a0d */
[C---:B------:R-:W-:Y:S01]  /*0ae0*/  ISETP.NE.AND P4, PT, R3.reuse, RZ, PT ;  /* 0x000000ff0300720c */ /* 0x040fe20003f85270 */
[----:B------:R-:W1:Y:S01]  /*0af0*/  LDC R2, c[0x0][0x140] ;  /* 0x00005000ff027b82 */ /* 0x000e620000000800 */
[----:B------:R-:W-:Y:S01]  /*0b00*/  LEA.HI R12, R12, R11, RZ, 0x2 ;  /* 0x0000000b0c0c7211 */ /* 0x000fe200078f10ff */
[----:B--2---:R-:W-:Y:S01]  /*0b10*/  IMAD.MOV R24, RZ, RZ, -R14 ;  /* 0x000000ffff187224 */ /* 0x004fe200078e0a0e */
[----:B------:R-:W-:Y:S02]  /*0b20*/  ISETP.EQ.OR P2, PT, R3, 0x3, !P4 ;  /* 0x000000030300780c */ /* 0x000fe40006742670 */
[----:B------:R-:W-:-:S02]  /*0b30*/  LOP3.LUT R12, R12, 0xfffffffc, RZ, 0xc0, !PT ;  /* 0xfffffffc0c0c7812 */ /* 0x000fc400078ec0ff */
[----:B-----5:R-:W-:Y:S02]  /*0b40*/  ISETP.NE.OR P1, PT, R0, RZ, !P1 ;  /* 0x000000ff0000720c */ /* 0x020fe40004f25670 */
[----:B------:R-:W-:Y:S01]  /*0b50*/  ISETP.EQ.AND P2, PT, R6, RZ, P2 ;  /* 0x000000ff0600720c */ /* 0x000fe20001742270 */
[----:B------:R-:W-:Y:S02]  /*0b60*/  IMAD.IADD R12, R11, 0x1, -R12 ;  /* 0x000000010b0c7824 */ /* 0x000fe400078e0a0c */
[----:B------:R-:W2:Y:S01]  /*0b70*/  LDC R11, c[0x0][0x148] ;  /* 0x00005200ff0b7b82 */ /* 0x000ea20000000800 */
[----:B------:R-:W-:Y:S01]  /*0b80*/  SEL R19, RZ, 0x1, !P2 ;  /* 0x00000001ff137807 */ /* 0x000fe20005000000 */
[----:B------:R-:W-:-:S05]  /*0b90*/  IMAD R12, R13, 0x4, R12 ;  /* 0x000000040d0c7824 */ /* 0x000fca00078e020c */
[----:B------:R-:W-:Y:S01]  /*0ba0*/  LEA.HI R0, R12, R12, RZ, 0x1 ;  /* 0x0000000c0c007211 */ /* 0x000fe200078f08ff */
[----:B------:R-:W-:Y:S01]  /*0bb0*/  VOTEU.ALL UP0, P1 ;  /* 0x00000000003f7886 */ /* 0x000fe20000800000 */
[----:B------:R-:W-:Y:S02]  /*0bc0*/  VOTEU.ALL UP1, P1 ;  /* 0x00000000003f7886 */ /* 0x000fe40000820000 */
[----:B------:R-:W-:Y:S02]  /*0bd0*/  LOP3.LUT R13, R0, 0xfffffffe, RZ, 0xc0, !PT ;  /* 0xfffffffe000d7812 */ /* 0x000fe400078ec0ff */
[----:B------:R-:W5:Y:S01]  /*0be0*/  @!UP0 S2UR UR7, SR_CgaCtaId ;  /* 0x00000000000789c3 */ /* 0x000f620000008800 */
[----:B------:R-:W-:Y:S01]  /*0bf0*/  @!UP0 UMOV UR6, 0x400 ;  /* 0x0000040000068882 */ /* 0x000fe20000000000 */
[----:B------:R-:W-:-:S04]  /*0c00*/  @!UP0 UIADD3 UR4, -UR4, 0x100000, URZ ;  /* 0x0010000004048890 */ /* 0x000fc8000fffe13f */
[----:B------:R-:W-:Y:S02]  /*0c10*/  @!UP0 USHF.L.U32 UR5, UR4, 0xb, URZ ;  /* 0x0000000b04058899 */ /* 0x000fe4000800063f */
[----:B------:R-:W-:Y:S01]  /*0c20*/  @!UP0 USHF.L.U32 UR4, UR4, 0x1, URZ ;  /* 0x0000000104048899 */ /* 0x000fe2000800063f */
[----:B------:R-:W-:Y:S01]  /*0c30*/  IMAD.IADD R13, R12, 0x1, -R13 ;  /* 0x000000010c0d7824 */ /* 0x000fe200078e0a0d */
[----:B-1----:R-:W-:-:S04]  /*0c40*/  ISETP.EQ.U32.AND P2, PT, R2, 0x1, PT ;  /* 0x000000010200780c */ /* 0x002fc80003f42070 */
[----:B------:R-:W-:Y:S01]  /*0c50*/  ISETP.NE.AND P5, PT, R13, R10, PT ;  /* 0x0000000a0d00720c */ /* 0x000fe20003fa5270 */
[----:B------:R-:W-:-:S05]  /*0c60*/  IMAD.SHL.U32 R13, R12, 0x4, RZ ;  /* 0x000000040c0d7824 */ /* 0x000fca00078e00ff */
[----:B------:R-:W-:Y:S01]  /*0c70*/  LOP3.LUT R22, R12, 0xc, R13, 0x78, !PT ;  /* 0x0000000c0c167812 */ /* 0x000fe200078e780d */
[----:B--2---:R-:W-:Y:S02]  /*0c80*/  IMAD R13, R11, R24, R4 ;  /* 0x000000180b0d7224 */ /* 0x004fe400078e0204 */
[----:B------:R-:W-:-:S04]  /*0c90*/  VIADD R12, R6, 0xffffffff ;  /* 0xffffffff060c7836 */ /* 0x000fc80000000000 */
[----:B------:R-:W-:Y:S01]  /*0ca0*/  @P5 LEA.HI R0, R22, R22, RZ, 0x1 ;  /* 0x0000001616005211 */ /* 0x000fe200078f08ff */
[----:B-----5:R-:W-:-:S03]  /*0cb0*/  @!UP0 ULEA UR6, UR7, UR6, 0x18 ;  /* 0x0000000607068291 */ /* 0x020fc6000f8ec03f */
[----:B------:R-:W-:Y:S01]  /*0cc0*/  @P5 SHF.R.S32.HI R0, RZ, 0x1, R0 ;  /* 0x00000001ff005819 */ /* 0x000fe20000011400 */
[----:B------:R-:W-:Y:S01]  /*0cd0*/  VOTEU.ALL UP0, P1 ;  /* 0x00000000003f7886 */ /* 0x000fe20000800000 */
[----:B------:R-:W-:Y:S02]  /*0ce0*/  LOP3.LUT P1, RZ, R7, 0x7, RZ, 0xc0, !PT ;  /* 0x0000000707ff7812 */ /* 0x000fe4000782c0ff */
[----:B------:R-:W-:Y:S02]  /*0cf0*/  @P5 ISETP.NE.AND P6, PT, R0, R13, PT ;  /* 0x0000000d0000520c */ /* 0x000fe40003fc5270 */
[----:B------:R-:W-:Y:S02]  /*0d00*/  ISETP.LT.U32.AND P1, PT, R22, 0x2, !P1 ;  /* 0x000000021600780c */ /* 0x000fe40004f21070 */
[----:B------:R-:W-:Y:S02]  /*0d10*/  @P5 SEL R23, RZ, 0x1, P6 ;  /* 0x00000001ff175807 */ /* 0x000fe40003000000 */
[----:B------:R-:W-:Y:S01]  /*0d20*/  ISETP.NE.AND P5, PT, R6, RZ, PT ;  /* 0x000000ff0600720c */ /* 0x000fe20003fa5270 */
[----:B------:R-:W1:Y:S02]  /*0d30*/  FENCE.VIEW.ASYNC.S ;  /* 0x00000000000073c6 */ /* 0x000e640000000000 */
[----:B-1----:R1:W2:Y:S01]  /*0d40*/  @!UP0 SYNCS.EXCH.64 URZ, [UR6+0x130], UR4 ;  /* 0x00013004063f85b2 */ /* 0x0022a20008000100 */
[----:B------:R-:W-:-:S02]  /*0d50*/  SEL R0, RZ, 0x1, !P1 ;  /* 0x00000001ff007807 */ /* 0x000fc40004800000 */
[----:B------:R-:W-:Y:S02]  /*0d60*/  ISETP.EQ.AND P6, PT, R3, 0x2, !P5 ;  /* 0x000000020300780c */ /* 0x000fe40006fc2270 */
[----:B------:R-:W-:Y:S02]  /*0d70*/  ISETP.GE.U32.AND P1, PT, R12, 0x2, PT ;  /* 0x000000020c00780c */ /* 0x000fe40003f26070 */
[----:B------:R-:W-:Y:S02]  /*0d80*/  SEL R2, RZ, 0x1, !P6 ;  /* 0x00000001ff027807 */ /* 0x000fe40007000000 */
[----:B------:R-:W-:Y:S02]  /*0d90*/  LOP3.LUT R23, R23, R0, RZ, 0xc0, !PT ;  /* 0x0000000017177212 */ /* 0x000fe400078ec0ff */
[----:B------:R-:W-:Y:S02]  /*0da0*/  SEL R0, R2, 0x2, P1 ;  /* 0x0000000202007807 */ /* 0x000fe40000800000 */
[----:B------:R-:W-:Y:S01]  /*0db0*/  SEL R19, R19, 0x2, P1 ;  /* 0x0000000213137807 */ /* 0x000fe20000800000 */
[----:B------:R1:W1:Y:S01]  /*0dc0*/  @!UP1 SYNCS.EXCH.64 URZ, [UR6+0x138], UR4 ;  /* 0x00013804063f95b2 */ /* 0x0002620008000100 */
[----:B------:R-:W-:Y:S01]  /*0dd0*/  NOP ;  /* 0x0000000000007918 */ /* 0x000fe20000000000 */
[----:B------:R-:W-:Y:S05]  /*0de0*/  @!P2 BRA `(.L_x_9) ;  /* 0x000000000008a947 */ /* 0x000fea0003800000 */
[----:B-1234-:R-:W-:Y:S01]  /*0df0*/  UCGABAR_ARV ;  /* 0x00000000000079c7 */ /* 0x01efe20008000000 */
[----:B------:R-:W-:Y:S05]  /*0e00*/  BRA `(.L_x_10) ;  /* 0x0000000000047947 */ /* 0x000fea0003800000 */
.L_x_9:
[----:B-1234-:R-:W-:Y:S01]  /*0e10*/  NOP ;  /* 0x0000000000007918 */ /* 0x01efe20000000000 */
.L_x_10:
[----:B------:R-:W1:Y:S01]  /*0e20*/  LDC R2, c[0x0][0x904] ;  /* 0x00024100ff027b82 */ /* 0x000e620000000800 */
[----:B------:R-:W-:Y:S02]  /*0e30*/  IMAD.U32 R6, RZ, RZ, UR9 ;  /* 0x00000009ff067e24 */ /* 0x000fe4000f8e00ff */
[----:B------:R-:W-:Y:S01]  /*0e40*/  IMAD.MOV.U32 R7, RZ, RZ, RZ ;  /* 0x000000ffff077224 */ /* 0x000fe200078e00ff */
[----:B-1----:R-:W-:-:S04]  /*0e50*/  ISETP.NE.AND P1, PT, R2, 0x1, PT ;  /* 0x000000010200780c */ /* 0x002fc80003f25270 */
[----:B------:R-:W-:-:S09]  /*0e60*/  P2R R5, PR, RZ, 0x2 ;  /* 0x00000002ff057803 */ /* 0x000fd20000000000 */
[----:B------:R-:W1:Y:S01]  /*0e70*/  @P1 LDC R17, c[0x0][0x10] ;  /* 0x00000400ff111b82 */ /* 0x000e620000000800 */
[----:B------:R-:W-:Y:S02]  /*0e80*/  @P1 IMAD.MOV.U32 R5, RZ, RZ, RZ ;  /* 0x000000ffff051224 */ /* 0x000fe400078e00ff */
[----:B------:R-:W-:-:S05]  /*0e90*/  @P1 IMAD.MOV.U32 R15, RZ, RZ, RZ ;  /* 0x000000ffff0f1224 */ /* 0x000fca00078e00ff */
[----:B------:R-:W2:Y:S01]  /*0ea0*/  @!P1 LDC R13, c[0x0][0xc] ;  /* 0x00000300ff0d9b82 */ /* 0x000ea20000000800 */
[----:B------:R-:W-:Y:S01]  /*0eb0*/  ULDC UR4, c[0x0][0xc] ;  /* 0x0000030000047ab9 */ /* 0x000fe20000000800 */
[----:B------:R-:W-:Y:S01]  /*0ec0*/  ULDC UR5, c[0x0][0x10] ;  /* 0x0000040000057ab9 */ /* 0x000fe20000000800 */
[----:B------:R-:W-:Y:S01]  /*0ed0*/  ULDC UR6, c[0x0][0x14] ;  /* 0x0000050000067ab9 */ /* 0x000fe20000000800 */
[----:B------:R-:W-:-:S04]  /*0ee0*/  UIMAD.WIDE.U32 UR4, UR4, UR5, URZ ;  /* 0x00000005040472a5 */ /* 0x000fc8000f8e003f */
[----:B------:R-:W-:Y:S02]  /*0ef0*/  UIMAD.WIDE.U32 UR36, UR4, UR6, URZ ;  /* 0x00000006042472a5 */ /* 0x000fe4000f8e003f */
[----:B------:R-:W-:-:S04]  /*0f00*/  UIMAD UR42, UR5, UR6, URZ ;  /* 0x00000006052a72a4 */ /* 0x000fc8000f8e023f */
[----:B------:R-:W-:Y:S01]  /*0f10*/  UIADD3 UR42, UR37, UR42, URZ ;  /* 0x0000002a252a7290 */ /* 0x000fe2000fffe03f */
[----:B-1----:R-:W-:-:S04]  /*0f20*/  @P1 IMAD.WIDE.U32 R16, R17, UR9, R4 ;  /* 0x0000000911101c25 */ /* 0x002fc8000f8e0004 */
[----:B------:R-:W-:Y:S02]  /*0f30*/  @P1 IMAD.IADD R17, R17, 0x1, R15 ;  /* 0x0000000111111824 */ /* 0x000fe400078e020f */
[----:B--2---:R-:W-:-:S04]  /*0f40*/  @!P1 IMAD.WIDE.U32 R6, R4, R13, R6 ;  /* 0x0000000d04069225 */ /* 0x004fc800078e0006 */
[----:B------:R-:W-:Y:S02]  /*0f50*/  @!P1 IMAD.MOV.U32 R16, RZ, RZ, R6 ;  /* 0x000000ffff109224 */ /* 0x000fe400078e0006 */
[----:B------:R-:W-:Y:S01]  /*0f60*/  @!P1 IMAD.MOV.U32 R17, RZ, RZ, R7 ;  /* 0x000000ffff119224 */ /* 0x000fe200078e0007 */
[----:B------:R-:W-:Y:S06]  /*0f70*/  @!P2 BRA `(.L_x_11) ;  /* 0x00000000000ca947 */ /* 0x000fec0003800000 */
[----:B------:R-:W-:Y:S01]  /*0f80*/  UCGABAR_WAIT ;  /* 0x0000000000007dc7 */ /* 0x000fe20008000000 */
[----:B------:R-:W-:Y:S01]  /*0f90*/  CCTL.IVALL ;  /* 0x00000000ff00798f */ /* 0x000fe20002000000 */
[----:B------:R-:W-:Y:S05]  /*0fa0*/  BRA `(.L_x_12) ;  /* 0x0000000000047947 */ /* 0x000fea0003800000 */
.L_x_11:
[----:B------:R-:W-:Y:S06]  /*0fb0*/  BAR.SYNC.DEFER_BLOCKING 0x0 ;  /* 0x0000000000007b1d */ /* 0x000fec0000010000 */
.L_x_12:
[----:B------:R-:W1:Y:S01]  /*0fc0*/  S2UR UR43, SR_CgaCtaId ;  /* 0x00000000002b79c3 */ /* 0x000e620000008800 */
[----:B------:R-:W-:Y:S05]  /*0fd0*/  @!P5 BRA `(.L_x_13) ;  /* 0x0000003c002cd947 */ /* 0x000fea0003800000 */
[----:B------:R-:W-:-:S13]  /*0fe0*/  ISETP.GT.U32.AND P0, PT, R12, 0x1, PT ;  /* 0x000000010c00780c */ /* 0x000fda0003f04070 */
[----:B-1----:R-:W-:Y:S05]  /*0ff0*/  @P0 EXIT ;  /* 0x000000000000094d */ /* 0x002fea0003800000 */
[----:B------:R-:W-:Y:S01]  /*1000*/  ULDC.64 UR4, c[0x0][0x8f8] ;  /* 0x00023e0000047ab9 */ /* 0x000fe20000000a00 */
[----:B------:R-:W-:Y:S01]  /*1010*/  UMOV UR47, 0xffffffff ;  /* 0xffffffff002f7882 */ /* 0x000fe20000000000 */
[----:B------:R-:W-:Y:S01]  /*1020*/  ISETP.GE.U32.AND P0, PT, R16, UR4, PT ;  /* 0x0000000410007c0c */ /* 0x000fe2000bf06070 */
[----:B------:R-:W-:Y:S01]  /*1030*/  IMAD.MOV.U32 R3, RZ, RZ, -0x1 ;  /* 0xffffffffff037424 */ /* 0x000fe200078e00ff */
[----:B------:R-:W-:Y:S01]  /*1040*/  PRMT R56, RZ, 0x7610, R56 ;  /* 0x00007610ff387816 */ /* 0x000fe20000000038 */
[----:B------:R-:W-:Y:S01]  /*1050*/  IMAD.MOV.U32 R8, RZ, RZ, -0x1 ;  /* 0xffffffffff087424 */ /* 0x000fe200078e00ff */
[----:B------:R-:W-:Y:S02]  /*1060*/  ISETP.GE.U32.AND.EX P0, PT, R17, UR5, PT, P0 ;  /* 0x0000000511007c0c */ /* 0x000fe4000bf06100 */
[----:B------:R-:W-:-:S11]  /*1070*/  PRMT R6, RZ, 0x7610, R6 ;  /* 0x00007610ff067816 */ /* 0x000fd60000000006 */
[----:B------:R-:W-:Y:S05]  /*1080*/  @P0 BRA `(.L_x_14) ;  /* 0x0000000400280947 */ /* 0x000fea0003800000 */
[----:B------:R-:W1:Y:S01]  /*1090*/  LDC.64 R20, c[0x0][0x8d0] ;  /* 0x00023400ff147b82 */ /* 0x000e620000000a00 */
[----:B------:R-:W-:Y:S02]  /*10a0*/  IMAD.MOV.U32 R6, RZ, RZ, R16 ;  /* 0x000000ffff067224 */ /* 0x000fe400078e0010 */
[----:B------:R-:W-:-:S05]  /*10b0*/  IMAD.MOV.U32 R7, RZ, RZ, R17 ;  /* 0x000000ffff077224 */ /* 0x000fca00078e0011 */
[----:B------:R-:W2:Y:S08]  /*10c0*/  LDC R14, c[0x0][0x8d8] ;  /* 0x00023600ff0e7b82 */ /* 0x000eb00000000800 */
[----:B------:R-:W3:Y:S01]  /*10d0*/  LDC.64 R26, c[0x0][0x8c8] ;  /* 0x00023200ff1a7b82 */ /* 0x000ee20000000a00 */
[----:B-1----:R-:W-:-:S04]  /*10e0*/  ISETP.NE.U32.AND P0, PT, R20, RZ, PT ;  /* 0x000000ff1400720c */ /* 0x002fc80003f05070 */
[----:B------:R-:W-:-:S13]  /*10f0*/  ISETP.NE.AND.EX P0, PT, R21, RZ, PT, P0 ;  /* 0x000000ff1500720c */ /* 0x000fda0003f05300 */
[----:B--23--:R-:W-:Y:S05]  /*1100*/  @!P0 BRA `(.L_x_15) ;  /* 0x0000000000288947 */ /* 0x00cfea0003800000 */
[----:B------:R-:W1:Y:S02]  /*1110*/  LDC R3, c[0x0][0x8dc] ;  /* 0x00023700ff037b82 */ /* 0x000e640000000800 */
[----:B-1----:R-:W-:-:S05]  /*1120*/  IADD3 R3, P0, R16, R3, RZ ;  /* 0x0000000310037210 */ /* 0x002fca0007f1e0ff */
[----:B------:R-:W-:-:S04]  /*1130*/  IMAD.X R15, RZ, RZ, R17, P0 ;  /* 0x000000ffff0f7224 */ /* 0x000fc800000e0611 */
[----:B------:R-:W-:-:S04]  /*1140*/  IMAD.WIDE.U32 R6, R15, R20, RZ ;  /* 0x000000140f067225 */ /* 0x000fc800078e00ff */
[----:B------:R-:W-:-:S04]  /*1150*/  IMAD.WIDE.U32 R8, P0, R3, R21, R6 ;  /* 0x0000001503087225 */ /* 0x000fc80007800006 */
[----:B------:R-:W-:-:S04]  /*1160*/  IMAD.WIDE.U32 R6, R3, R20, RZ ;  /* 0x0000001403067225 */ /* 0x000fc800078e00ff */
[----:B------:R-:W-:Y:S01]  /*1170*/  IMAD.X R13, RZ, RZ, RZ, P0 ;  /* 0x000000ffff0d7224 */ /* 0x000fe200000e06ff */
[----:B------:R-:W-:Y:S01]  /*1180*/  IADD3 RZ, P0, R7, R8, RZ ;  /* 0x0000000807ff7210 */ /* 0x000fe20007f1e0ff */
[----:B------:R-:W-:-:S04]  /*1190*/  IMAD.MOV.U32 R12, RZ, RZ, R9 ;  /* 0x000000ffff0c7224 */ /* 0x000fc800078e0009 */
[----:B------:R-:W-:-:S08]  /*11a0*/  IMAD.WIDE.U32.X R6, R15, R21, R12, P0 ;  /* 0x000000150f067225 */ /* 0x000fd000000e040c */
.L_x_15:
[----:B------:R-:W1:Y:S01]  /*11b0*/  LDC.64 R28, c[0x0][0x8e8] ;  /* 0x00023a00ff1c7b82 */ /* 0x000e620000000a00 */
[-CC-:B------:R-:W-:Y:S01]  /*11c0*/  SHF.R.U64 R30, R6, R14.reuse, R7.reuse ;  /* 0x0000000e061e7219 */ /* 0x180fe20000001207 */
[----:B------:R-:W-:Y:S01]  /*11d0*/  IMAD.MOV.U32 R31, RZ, RZ, 0x1 ;  /* 0x00000001ff1f7424 */ /* 0x000fe200078e00ff */
[----:B------:R-:W-:Y:S02]  /*11e0*/  SHF.R.U32.HI R3, RZ, R14, R7 ;  /* 0x0000000eff037219 */ /* 0x000fe40000011607 */
[----:B------:R-:W-:-:S03]  /*11f0*/  IADD3 R5, P0, RZ, -R30, RZ ;  /* 0x8000001eff057210 */ /* 0x000fc60007f1e0ff */
[----:B------:R-:W2:Y:S02]  /*1200*/  LDC R12, c[0x0][0x8c0] ;  /* 0x00023000ff0c7b82 */ /* 0x000ea40000000800 */
[----:B------:R-:W-:Y:S02]  /*1210*/  IMAD.X R3, RZ, RZ, ~R3, P0 ;  /* 0x000000ffff037224 */ /* 0x000fe400000e0e03 */
[----:B------:R-:W-:-:S04]  /*1220*/  IMAD.WIDE.U32 R6, R5, R26, R16 ;  /* 0x0000001a05067225 */ /* 0x000fc800078e0010 */
[----:B------:R-:W3:Y:S01]  /*1230*/  LDC R9, c[0x0][0x8b0] ;  /* 0x00022c00ff097b82 */ /* 0x000ee20000000800 */
[----:B------:R-:W-:-:S04]  /*1240*/  IMAD R8, R3, R26, RZ ;  /* 0x0000001a03087224 */ /* 0x000fc800078e02ff */
[----:B------:R-:W-:Y:S02]  /*1250*/  IMAD R3, R5, R27, R8 ;  /* 0x0000001b05037224 */ /* 0x000fe400078e0208 */
[----:B------:R-:W-:Y:S01]  /*1260*/  IMAD R27, R11, R24, R4 ;  /* 0x000000180b1b7224 */ /* 0x000fe200078e0204 */
[----:B------:R-:W4:Y:S01]  /*1270*/  LDC R20, c[0x0][0x900] ;  /* 0x00024000ff147b82 */ /* 0x000f220000000800 */
[----:B------:R-:W-:Y:S01]  /*1280*/  IMAD.IADD R3, R7, 0x1, R3 ;  /* 0x0000000107037824 */ /* 0x000fe200078e0203 */
[----:B-1----:R-:W-:-:S04]  /*1290*/  ISETP.NE.U32.AND P0, PT, R28, RZ, PT ;  /* 0x000000ff1c00720c */ /* 0x002fc80003f05070 */
[----:B------:R-:W-:Y:S02]  /*12a0*/  ISETP.NE.AND.EX P0, PT, R29, RZ, PT, P0 ;  /* 0x000000ff1d00720c */ /* 0x000fe40003f05300 */
[----:B------:R-:W1:Y:S01]  /*12b0*/  LDC R14, c[0x0][0x8a8] ;  /* 0x00022a00ff0e7b82 */ /* 0x000e620000000800 */
[-CC-:B--2---:R-:W-:Y:S02]  /*12c0*/  SHF.R.U64 R15, R6, R12.reuse, R3.reuse ;  /* 0x0000000c060f7219 */ /* 0x184fe40000001203 */
[----:B------:R-:W-:Y:S01]  /*12d0*/  SHF.R.U32.HI R6, RZ, R12, R3 ;  /* 0x0000000cff067219 */ /* 0x000fe20000011603 */
[----:B------:R-:W-:-:S04]  /*12e0*/  IMAD.MOV.U32 R3, RZ, RZ, -0x1 ;  /* 0xffffffffff037424 */ /* 0x000fc800078e00ff */
[----:B------:R-:W2:Y:S01]  /*12f0*/  LDC R21, c[0x0][0x8f0] ;  /* 0x00023c00ff157b82 */ /* 0x000ea20000000800 */
[-CC-:B---3--:R-:W-:Y:S02]  /*1300*/  SHF.R.U64 R12, R15, R9.reuse, R6.reuse ;  /* 0x000000090f0c7219 */ /* 0x188fe40000001206 */
[----:B------:R-:W-:-:S05]  /*1310*/  SHF.R.U32.HI R5, RZ, R9, R6 ;  /* 0x00000009ff057219 */ /* 0x000fca0000011606 */
[----:B------:R-:W3:Y:S01]  /*1320*/  LDC R26, c[0x0][0x8e0] ;  /* 0x00023800ff1a7b82 */ /* 0x000ee20000000800 */
[-CC-:B----4-:R-:W-:Y:S02]  /*1330*/  SHF.R.U64 R24, R12, R20.reuse, R5.reuse ;  /* 0x000000140c187219 */ /* 0x190fe40000001205 */
[-C--:B------:R-:W-:Y:S02]  /*1340*/  SHF.L.U32 R3, R3, R20.reuse, RZ ;  /* 0x0000001403037219 */ /* 0x080fe400000006ff */
[----:B------:R-:W-:Y:S01]  /*1350*/  SHF.R.U32.HI R5, RZ, R20, R5 ;  /* 0x00000014ff057219 */ /* 0x000fe20000011605 */
[----:B------:R-:W-:Y:S01]  /*1360*/  IMAD.MOV.U32 R4, RZ, RZ, R24 ;  /* 0x000000ffff047224 */ /* 0x000fe200078e0018 */
[----:B------:R-:W-:Y:S01]  /*1370*/  LOP3.LUT R11, RZ, R3, RZ, 0x33, !PT ;  /* 0x00000003ff0b7212 */ /* 0x000fe200078e33ff */
[----:B------:R-:W4:Y:S01]  /*1380*/  LDC R25, c[0x0][0x8b8] ;  /* 0x00022e00ff197b82 */ /* 0x000f220000000800 */
[----:B------:R-:W-:Y:S05]  /*1390*/  @!P0 BRA `(.L_x_16) ;  /* 0x0000000000288947 */ /* 0x000fea0003800000 */
[----:B------:R-:W5:Y:S02]  /*13a0*/  LDC R3, c[0x0][0x8f4] ;  /* 0x00023d00ff037b82 */ /* 0x000f640000000800 */
[----:B-----5:R-:W-:-:S05]  /*13b0*/  IADD3 R3, P0, R24, R3, RZ ;  /* 0x0000000318037210 */ /* 0x020fca0007f1e0ff */
        /* <DEDUP_REMOVED lines=8> */
.L_x_16:
[----:B--2---:R-:W-:Y:S01]  /*1440*/  SHF.R.U64 R5, R4, R21, R5 ;  /* 0x0000001504057219 */ /* 0x004fe20000001205 */
[----:B-1----:R-:W-:Y:S01]  /*1450*/  VIADD R6, R14, 0xffffffff ;  /* 0xffffffff0e067836 */ /* 0x002fe20000000000 */
[----:B------:R-:W-:Y:S02]  /*1460*/  SHF.L.U32 R3, R31, R20, RZ ;  /* 0x000000141f037219 */ /* 0x000fe400000006ff */
[----:B------:R-:W-:Y:S01]  /*1470*/  LOP3.LUT R4, R12, R11, RZ, 0xc0, !PT ;  /* 0x0000000b0c047212 */ /* 0x000fe200078ec0ff */
[----:B------:R-:W-:Y:S01]  /*1480*/  IMAD.MOV R7, RZ, RZ, -R5 ;  /* 0x000000ffff077224 */ /* 0x000fe200078e0a05 */
[----:B------:R-:W-:Y:S02]  /*1490*/  SEL R10, R10, R27, !P1 ;  /* 0x0000001b0a0a7207 */ /* 0x000fe40004800000 */
[----:B------:R-:W-:Y:S01]  /*14a0*/  LOP3.LUT R6, R15, R6, RZ, 0xc0, !PT ;  /* 0x000000060f067212 */ /* 0x000fe200078ec0ff */
[----:B------:R-:W-:Y:S01]  /*14b0*/  IMAD R5, R3, R5, R4 ;  /* 0x0000000503057224 */ /* 0x000fe200078e0204 */
[----:B------:R-:W-:Y:S01]  /*14c0*/  R2UR UR47, R30 ;  /* 0x000000001e2f72ca */ /* 0x000fe200000e0000 */
[----:B---3--:R-:W-:-:S02]  /*14d0*/  IMAD R3, R7, R26, R24 ;  /* 0x0000001a07037224 */ /* 0x008fc400078e0218 */
[----:B----4-:R-:W-:Y:S02]  /*14e0*/  IMAD R10, R5, R25, R10 ;  /* 0x00000019050a7224 */ /* 0x010fe400078e020a */
[----:B------:R-:W-:Y:S02]  /*14f0*/  IMAD R3, R3, R14, R6 ;  /* 0x0000000e03037224 */ /* 0x000fe400078e0206 */
[----:B------:R-:W-:-:S03]  /*1500*/  IMAD.MOV.U32 R6, RZ, RZ, 0x1 ;  /* 0x00000001ff067424 */ /* 0x000fc600078e00ff */
[----:B------:R-:W-:Y:S02]  /*1510*/  SEL R8, R3, R10, !P1 ;  /* 0x0000000a03087207 */ /* 0x000fe40004800000 */
[----:B------:R-:W-:-:S07]  /*1520*/  SEL R3, R10, R3, !P1 ;  /* 0x000000030a037207 */ /* 0x000fce0004800000 */
.L_x_14:
[----:B------:R-:W-:-:S08]  /*1530*/  NOP ;  /* 0x0000000000007918 */ /* 0x000fd00000000000 */
[----:B------:R-:W1:Y:S02]  /*1540*/  USETMAXREG.TRY_ALLOC.CTAPOOL UP0, 0xe8 ;  /* 0x000000e8000079c8 */ /* 0x000e640008000600 */
[----:B-1----:R-:W-:-:S13]  /*1550*/  PLOP3.LUT P0, PT, PT, PT, UP0, 0x80, 0x0 ;  /* 0x000000000000781c */ /* 0x002fda0003f0f008 */
[----:B------:R-:W-:Y:S05]  /*1560*/  @!P0 BRA `(.L_x_14) ;  /* 0xfffffffc00f08947 */ /* 0x000fea000383ffff */
[----:B------:R-:W-:Y:S02]  /*1570*/  ULDC.64 UR4, c[0x0][0x590] ;  /* 0x0001640000047ab9 */ /* 0x000fe40000000a00 */
[----:B------:R-:W-:-:S04]  /*1580*/  ISETP.NE.U32.AND P0, PT, RZ, UR4, PT ;  /* 0x00000004ff007c0c */ /* 0x000fc8000bf05070 */
[----:B------:R-:W-:-:S13]  /*1590*/  ISETP.NE.AND.EX P0, PT, RZ, UR5, PT, P0 ;  /* 0x00000005ff007c0c */ /* 0x000fda000bf05300 */
[----:B------:R-:W-:Y:S05]  /*15a0*/  @P0 BRA `(.L_x_17) ;  /* 0x00000000002c0947 */ /* 0x000fea0003800000 */
[----:B------:R-:W-:Y:S02]  /*15b0*/  ULDC.64 UR4, c[0x0][0x588] ;  /* 0x0001620000047ab9 */ /* 0x000fe40000000a00 */
[----:B------:R-:W-:-:S04]  /*15c0*/  ISETP.NE.U32.AND P0, PT, RZ, UR4, PT ;  /* 0x00000004ff007c0c */ /* 0x000fc8000bf05070 */
[----:B------:R-:W-:-:S13]  /*15d0*/  ISETP.NE.AND.EX P0, PT, RZ, UR5, PT, P0 ;  /* 0x00000005ff007c0c */ /* 0x000fda000bf05300 */
[----:B------:R-:W-:Y:S05]  /*15e0*/  @!P0 BRA `(.L_x_18) ;  /* 0x0000000000108947 */ /* 0x000fea0003800000 */
[----:B------:R-:W1:Y:S02]  /*15f0*/  LDC.64 R4, c[0x0][0x588] ;  /* 0x00016200ff047b82 */ /* 0x000e640000000a00 */
[----:B-1----:R1:W5:Y:S01]  /*1600*/  LDG.E R57, desc[UR38][R4.64] ;  /* 0x0000002604397981 */ /* 0x002362000c1e1900 */
[----:B------:R-:W-:Y:S01]  /*1610*/  IMAD.MOV.U32 R56, RZ, RZ, 0x1 ;  /* 0x00000001ff387424 */ /* 0x000fe200078e00ff */
[----:B------:R-:W-:Y:S06]  /*1620*/  BRA `(.L_x_17) ;  /* 0x00000000000c7947 */ /* 0x000fec0003800000 */
.L_x_18:
[----:B------:R-:W-:Y:S01]  /*1630*/  ULDC UR4, c[0x0][0x580] ;  /* 0x0001600000047ab9 */ /* 0x000fe20000000800 */
[----:B------:R-:W-:Y:S02]  /*1640*/  IMAD.MOV.U32 R56, RZ, RZ, 0x1 ;  /* 0x00000001ff387424 */ /* 0x000fe400078e00ff */
[----:B------:R-:W-:-:S07]  /*1650*/  IMAD.U32 R57, RZ, RZ, UR4 ;  /* 0x00000004ff397e24 */ /* 0x000fce000f8e00ff */
.L_x_17:
        /* <DEDUP_REMOVED lines=8> */
[----:B------:R-:W2:Y:S02]  /*16e0*/  LDC.64 R58, c[0x0][0x5a8] ;  /* 0x00016a00ff3a7b82 */ /* 0x000ea40000000a00 */
[----:B--2---:R2:W5:Y:S01]  /*16f0*/  LDG.E R58, desc[UR38][R58.64] ;  /* 0x000000263a3a7981 */ /* 0x004562000c1e1900 */
[----:B------:R-:W-:Y:S05]  /*1700*/  BRA `(.L_x_19) ;  /* 0x0000000000087947 */ /* 0x000fea0003800000 */
.L_x_20:
[----:B------:R-:W-:Y:S02]  /*1710*/  ULDC UR4, c[0x0][0x5a0] ;  /* 0x0001680000047ab9 */ /* 0x000fe40000000800 */
[----:B------:R-:W-:-:S07]  /*1720*/  IMAD.U32 R58, RZ, RZ, UR4 ;  /* 0x00000004ff3a7e24 */ /* 0x000fce000f8e00ff */
.L_x_19:
[----:B------:R-:W-:-:S13]  /*1730*/  LOP3.LUT P0, RZ, R6, 0xff, RZ, 0xc0, !PT ;  /* 0x000000ff06ff7812 */ /* 0x000fda000780c0ff */
[----:B------:R-:W-:Y:S05]  /*1740*/  @!P0 EXIT ;  /* 0x000000000000894d */ /* 0x000fea0003800000 */
[----:B------:R-:W3:Y:S01]  /*1750*/  S2UR UR6, SR_CgaCtaId ;  /* 0x00000000000679c3 */ /* 0x000ee20000008800 */
[C---:B-1----:R-:W-:Y:S01]  /*1760*/  IMAD.SHL.U32 R4, R18.reuse, 0x10, RZ ;  /* 0x0000001012047824 */ /* 0x042fe200078e00ff */
[----:B------:R-:W-:Y:S01]  /*1770*/  ULDC UR4, c[0x0][0x28c] ;  /* 0x0000a30000047ab9 */ /* 0x000fe20000000800 */
[C---:B------:R-:W-:Y:S01]  /*1780*/  IMAD.SHL.U32 R5, R18.reuse, 0x2, RZ ;  /* 0x0000000212057824 */ /* 0x040fe200078e00ff */
[----:B------:R-:W-:Y:S01]  /*1790*/  UIADD3 UR4, UR4, 0x3f, URZ ;  /* 0x0000003f04047890 */ /* 0x000fe2000fffe03f */
[----:B------:R-:W-:Y:S01]  /*17a0*/  IMAD.SHL.U32 R7, R18, 0x8, RZ ;  /* 0x0000000812077824 */ /* 0x000fe200078e00ff */
[----:B------:R-:W-:Y:S01]  /*17b0*/  LOP3.LUT R4, R4, 0xe00, RZ, 0xc0, !PT ;  /* 0x00000e0004047812 */ /* 0x000fe200078ec0ff */
[----:B------:R-:W-:Y:S01]  /*17c0*/  UMOV UR49, 0x400 ;  /* 0x0000040000317882 */ /* 0x000fe20000000000 */
[----:B------:R-:W-:Y:S01]  /*17d0*/  USHF.R.S32.HI UR5, URZ, 0x1f, UR4 ;  /* 0x0000001f3f057899 */ /* 0x000fe20008011404 */
[----:B------:R-:W-:Y:S01]  /*17e0*/  LOP3.LUT R60, R0, 0x1, RZ, 0xfc, !PT ;  /* 0x00000001003c7812 */ /* 0x000fe200078efcff */
[----:B------:R-:W-:Y:S01]  /*17f0*/  IMAD.MOV.U32 R61, RZ, RZ, RZ ;  /* 0x000000ffff3d7224 */ /* 0x000fe200078e00ff */
[----:B------:R-:W-:Y:S01]  /*1800*/  LOP3.LUT R4, R4, 0x6, R5, 0xf8, !PT ;  /* 0x0000000604047812 */ /* 0x000fe200078ef805 */
[----:B------:R-:W-:Y:S01]  /*1810*/  ULEA.HI UR5, UR5, UR4, URZ, 0x6 ;  /* 0x0000000405057291 */ /* 0x000fe2000f8f303f */
[----:B------:R-:W-:Y:S01]  /*1820*/  LOP3.LUT R5, R7, 0x80, RZ, 0xc0, !PT ;  /* 0x0000008007057812 */ /* 0x000fe200078ec0ff */
[----:B------:R-:W-:Y:S01]  /*1830*/  IMAD.MOV.U32 R64, RZ, RZ, RZ ;  /* 0x000000ffff407224 */ /* 0x000fe200078e00ff */
[----:B------:R-:W-:Y:S01]  /*1840*/  LOP3.LUT R4, R4, 0x60, R7, 0xf8, !PT ;  /* 0x0000006004047812 */ /* 0x000fe200078ef807 */
[----:B------:R-:W-:Y:S01]  /*1850*/  USHF.R.S32.HI UR50, URZ, 0x6, UR5 ;  /* 0x000000063f327899 */ /* 0x000fe20008011405 */
[----:B------:R-:W-:Y:S01]  /*1860*/  LOP3.LUT R5, R5, 0x10, R18, 0xf8, !PT ;  /* 0x0000001005057812 */ /* 0x000fe200078ef812 */
[----:B------:R-:W-:Y:S01]  /*1870*/  ULDC.64 UR40, c[0x0][0x198] ;  /* 0x0000660000287ab9 */ /* 0x000fe20000000a00 */
[----:B------:R-:W-:Y:S01]  /*1880*/  LOP3.LUT R95, R19, 0x1, RZ, 0xfc, !PT ;  /* 0x00000001135f7812 */ /* 0x000fe200078efcff */
[----:B------:R-:W-:Y:S01]  /*1890*/  UMOV UR48, URZ ;  /* 0x0000003f00307c82 */ /* 0x000fe20008000000 */
[----:B--2---:R-:W-:Y:S01]  /*18a0*/  LOP3.LUT R59, R4, R5, RZ, 0xfc, !PT ;  /* 0x00000005043b7212 */ /* 0x004fe200078efcff */
[----:B------:R-:W-:Y:S01]  /*18b0*/  UMOV UR4, URZ ;  /* 0x0000003f00047c82 */ /* 0x000fe20008000000 */
[----:B---3--:R-:W-:-:S06]  /*18c0*/  ULEA UR49, UR6, UR49, 0x18 ;  /* 0x0000003106317291 */ /* 0x008fcc000f8ec03f */
[----:B------:R-:W-:-:S07]  /*18d0*/  VIADD R62, R59, UR49 ;  /* 0x000000313b3e7c36 */ /* 0x000fce0008000000 */
.L_x_78:
[----:B------:R-:W-:Y:S01]  /*18e0*/  LOP3.LUT R0, R18, 0x80, RZ, 0xc0, !PT ;  /* 0x0000008012007812 */ /* 0x000fe200078ec0ff */
[----:B------:R-:W1:Y:S01]  /*18f0*/  LDC R4, c[0x0][0x28c] ;  /* 0x0000a300ff047b82 */ /* 0x000e620000000800 */
[----:B------:R-:W-:Y:S01]  /*1900*/  UMOV UR5, URZ ;  /* 0x0000003f00057c82 */ /* 0x000fe20008000000 */
[----:B------:R-:W-:Y:S01]  /*1910*/  UMOV UR6, URZ ;  /* 0x0000003f00067c82 */ /* 0x000fe20008000000 */
[----:B------:R-:W-:Y:S01]  /*1920*/  SHF.R.U32.HI R0, RZ, 0x7, R0 ;  /* 0x00000007ff007819 */ /* 0x000fe20000011600 */
[----:B------:R-:W-:Y:S01]  /*1930*/  UMOV UR13, UR4 ;  /* 0x00000004000d7c82 */ /* 0x000fe20008000000 */
[----:B------:R-:W-:Y:S01]  /*1940*/  CS2R R68, SRZ ;  /* 0x0000000000447805 */ /* 0x000fe2000001ff00 */
[----:B------:R-:W-:Y:S01]  /*1950*/  IMAD.MOV.U32 R63, RZ, RZ, RZ ;  /* 0x000000ffff3f7224 */ /* 0x000fe200078e00ff */
[----:B------:R-:W-:Y:S01]  /*1960*/  CS2R R66, SRZ ;  /* 0x0000000000427805 */ /* 0x000fe2000001ff00 */
[----:B------:R-:W-:Y:S01]  /*1970*/  IMAD.MOV.U32 R65, RZ, RZ, RZ ;  /* 0x000000ffff417224 */ /* 0x000fe200078e00ff */
[----:B------:R-:W2:Y:S01]  /*1980*/  SHFL.IDX PT, R0, R0, RZ, 0x1f ;  /* 0x00001fff00007589 */ /* 0x000ea200000e0000 */
[----:B------:R-:W-:-:S02]  /*1990*/  CS2R R72, SRZ ;  /* 0x0000000000487805 */ /* 0x000fc4000001ff00 */
[----:B------:R-:W-:Y:S02]  /*19a0*/  CS2R R70, SRZ ;  /* 0x0000000000467805 */ /* 0x000fe4000001ff00 */
[----:B------:R-:W-:Y:S02]  /*19b0*/  CS2R R74, SRZ ;  /* 0x00000000004a7805 */ /* 0x000fe4000001ff00 */
[----:B------:R-:W-:Y:S02]  /*19c0*/  CS2R R76, SRZ ;  /* 0x00000000004c7805 */ /* 0x000fe4000001ff00 */
[----:B------:R-:W-:Y:S02]  /*19d0*/  CS2R R78, SRZ ;  /* 0x00000000004e7805 */ /* 0x000fe4000001ff00 */
[----:B------:R-:W-:Y:S02]  /*19e0*/  CS2R R80, SRZ ;  /* 0x0000000000507805 */ /* 0x000fe4000001ff00 */
[----:B------:R-:W-:-:S02]  /*19f0*/  CS2R R82, SRZ ;  /* 0x0000000000527805 */ /* 0x000fc4000001ff00 */
[----:B------:R-:W-:Y:S02]  /*1a00*/  CS2R R84, SRZ ;  /* 0x0000000000547805 */ /* 0x000fe4000001ff00 */
[----:B------:R-:W-:Y:S02]  /*1a10*/  CS2R R86, SRZ ;  /* 0x0000000000567805 */ /* 0x000fe4000001ff00 */
[----:B------:R-:W-:Y:S02]  /*1a20*/  CS2R R88, SRZ ;  /* 0x0000000000587805 */ /* 0x000fe4000001ff00 */
[----:B------:R-:W-:Y:S02]  /*1a30*/  CS2R R90, SRZ ;  /* 0x00000000005a7805 */ /* 0x000fe4000001ff00 */
[----:B------:R-:W-:Y:S01]  /*1a40*/  CS2R R92, SRZ ;  /* 0x00000000005c7805 */ /* 0x000fe2000001ff00 */
[----:B------:R-:W-:Y:S01]  /*1a50*/  IMAD.MOV.U32 R94, RZ, RZ, RZ ;  /* 0x000000ffff5e7224 */ /* 0x000fe200078e00ff */
[----:B------:R-:W-:-:S02]  /*1a60*/  CS2R R24, SRZ ;  /* 0x0000000000187805 */ /* 0x000fc4000001ff00 */
[----:B-1----:R-:W-:Y:S01]  /*1a70*/  ISETP.GE.AND P0, PT, R4, 0x1, PT ;  /* 0x000000010400780c */ /* 0x002fe20003f06270 */
[----:B------:R-:W-:Y:S01]  /*1a80*/  IMAD.MOV.U32 R96, RZ, RZ, RZ ;  /* 0x000000ffff607224 */ /* 0x000fe200078e00ff */
[----:B------:R-:W-:Y:S01]  /*1a90*/  CS2R R26, SRZ ;  /* 0x00000000001a7805 */ /* 0x000fe2000001ff00 */
[----:B------:R-:W-:Y:S01]  /*1aa0*/  IMAD.U32 R7, RZ, RZ, UR48 ;  /* 0x00000030ff077e24 */ /* 0x000fe2000f8e00ff */
[----:B------:R-:W-:Y:S02]  /*1ab0*/  CS2R R28, SRZ ;  /* 0x00000000001c7805 */ /* 0x000fe4000001ff00 */
[----:B------:R-:W-:Y:S02]  /*1ac0*/  CS2R R30, SRZ ;  /* 0x00000000001e7805 */ /* 0x000fe4000001ff00 */
[----:B------:R-:W-:Y:S02]  /*1ad0*/  CS2R R32, SRZ ;  /* 0x0000000000207805 */ /* 0x000fe4000001ff00 */
[----:B------:R-:W-:-:S02]  /*1ae0*/  CS2R R34, SRZ ;  /* 0x0000000000227805 */ /* 0x000fc4000001ff00 */
[----:B------:R-:W-:Y:S02]  /*1af0*/  CS2R R36, SRZ ;  /* 0x0000000000247805 */ /* 0x000fe4000001ff00 */
[----:B--2---:R-:W-:Y:S02]  /*1b00*/  R2UR UR7, R0 ;  /* 0x00000000000772ca */ /* 0x004fe400000e0000 */
        /* <DEDUP_REMOVED lines=9> */
[----:B------:R-:W-:-:S04]  /*1ba0*/  ULEA.HI UR8, UR7, UR7, URZ, 0x1 ;  /* 0x0000000707087291 */ /* 0x000fc8000f8f083f */
[----:B------:R-:W-:-:S04]  /*1bb0*/  ULOP3.LUT UR8, UR8, 0xffffe, URZ, 0xc0, !UPT ;  /* 0x000ffffe08087892 */ /* 0x000fc8000f8ec03f */
[----:B------:R-:W-:-:S03]  /*1bc0*/  UIADD3 UR8, UR7, -UR8, URZ ;  /* 0x8000000807087290 */ /* 0x000fc6000fffe03f */
[----:B------:R-:W-:Y:S01]  /*1bd0*/  UMOV UR7, URZ ;  /* 0x0000003f00077c82 */ /* 0x000fe20008000000 */
[----:B------:R-:W-:-:S04]  /*1be0*/  ULEA UR8, UR8, UR49, 0xc ;  /* 0x0000003108087291 */ /* 0x000fc8000f8e603f */
[----:B------:R-:W-:-:S04]  /*1bf0*/  UIADD3 UR8, UR8, 0x4300, URZ ;  /* 0x0000430008087890 */ /* 0x000fc8000fffe03f */
[----:B------:R-:W-:-:S04]  /*1c00*/  USHF.R.U32.HI UR8, URZ, 0x4, UR8 ;  /* 0x000000043f087899 */ /* 0x000fc80008011608 */
[----:B------:R-:W-:Y:S01]  /*1c10*/  ULOP3.LUT UR12, UR8, 0x3fff, URZ, 0xc0, !UPT ;  /* 0x00003fff080c7892 */ /* 0x000fe2000f8ec03f */
[----:B------:R-:W-:Y:S11]  /*1c20*/  @!P0 BRA `(.L_x_21) ;  /* 0x00000004007c8947 */ /* 0x000ff60003800000 */
[----:B------:R-:W-:-:S13]  /*1c30*/  ISETP.NE.AND P1, PT, R95, 0x3, PT ;  /* 0x000000035f00780c */ /* 0x000fda0003f25270 */
[----:B------:R-:W-:Y:S05]  /*1c40*/  @!P1 BRA `(.L_x_22) ;  /* 0x0000000000049947 */ /* 0x000fea0003800000 */
[----:B------:R-:W-:Y:S01]  /*1c50*/  BPT.TRAP 0x1 ;  /* 0x000000040000795c */ /* 0x000fe20000300000 */
.L_x_22:
[----:B------:R-:W-:Y:S01]  /*1c60*/  ULEA UR5, UR4, UR49, 0x3 ;  /* 0x0000003104057291 */ /* 0x000fe2000f8e183f */
[----:B------:R-:W-:-:S05]  /*1c70*/  IMAD.U32 R0, RZ, RZ, UR48 ;  /* 0x00000030ff007e24 */ /* 0x000fca000f8e00ff */
[----:B------:R-:W-:-:S04]  /*1c80*/  SHF.L.U32 R0, R0, 0x1f, RZ ;  /* 0x0000001f00007819 */ /* 0x000fc800000006ff */
[----:B------:R1:W2:Y:S01]  /*1c90*/  SYNCS.PHASECHK.TRANS64.TRYWAIT P0, [UR5], R0 ;  /* 0x00000000ff0075a7 */ /* 0x0002a20008000145 */
[----:B------:R-:W-:Y:S05]  /*1ca0*/  @!P1 BRA `(.L_x_23) ;  /* 0x0000000000049947 */ /* 0x000fea0003800000 */
[----:B------:R-:W-:Y:S01]  /*1cb0*/  BPT.TRAP 0x1 ;  /* 0x000000040000795c */ /* 0x000fe20000300000 */
.L_x_23:
[----:B--2---:R-:W-:Y:S05]  /*1cc0*/  @P0 BRA `(.L_x_24) ;  /* 0x0000000000080947 */ /* 0x004fea0003800000 */
[----:B------:R-:W2:Y:S02]  /*1cd0*/  SYNCS.PHASECHK.TRANS64.TRYWAIT P0, [UR5], R0 ;  /* 0x00000000ff0075a7 */ /* 0x000ea40008000145 */
[----:B--2---:R-:W-:Y:S05]  /*1ce0*/  @!P0 BRA `(.L_x_25) ;  /* 0x0000005800cc8947 */ /* 0x004fea0003800000 */
.L_x_24:
[----:B------:R-:W-:Y:S01]  /*1cf0*/  UIADD3 UR5, UR49, 0x26300, URZ ;  /* 0x0002630031057890 */ /* 0x000fe2000fffe03f */
[----:B------:R-:W-:Y:S01]  /*1d00*/  WARPGROUP.ARRIVE ;  /* 0x00000000000079c5 */ /* 0x000fe20000000000 */
[----:B------:R-:W-:Y:S01]  /*1d10*/  ULOP3.LUT UR8, UR12, 0x10000, URZ, 0xfc, !UPT ;  /* 0x000100000c087892 */ /* 0x000fe2000f8efc3f */
[----:B------:R-:W-:Y:S01]  /*1d20*/  CS2R R68, SRZ ;  /* 0x0000000000447805 */ /* 0x000fe2000001ff00 */
[----:B------:R-:W-:Y:S01]  /*1d30*/  USHF.R.U32.HI UR5, URZ, 0x4, UR5 ;  /* 0x000000043f057899 */ /* 0x000fe20008011605 */
[----:B------:R-:W-:Y:S01]  /*1d40*/  IMAD.MOV.U32 R63, RZ, RZ, RZ ;  /* 0x000000ffff3f7224 */ /* 0x000fe200078e00ff */
[----:B------:R-:W-:Y:S01]  /*1d50*/  ULEA UR8, UR4, UR8, 0x9 ;  /* 0x0000000804087291 */ /* 0x000fe2000f8e483f */
[----:B------:R-:W-:Y:S01]  /*1d60*/  CS2R R66, SRZ ;  /* 0x0000000000427805 */ /* 0x000fe2000001ff00 */
[----:B------:R-:W-:Y:S01]  /*1d70*/  ULOP3.LUT UR5, UR5, 0x3fff, URZ, 0xc0, !UPT ;  /* 0x00003fff05057892 */ /* 0x000fe2000f8ec03f */
[----:B------:R-:W-:Y:S01]  /*1d80*/  IMAD.MOV.U32 R65, RZ, RZ, RZ ;  /* 0x000000ffff417224 */ /* 0x000fe200078e00ff */
[----:B------:R-:W-:Y:S01]  /*1d90*/  UMOV UR9, 0x80000020 ;  /* 0x8000002000097882 */ /* 0x000fe20000000000 */
[----:B------:R-:W-:Y:S01]  /*1da0*/  UMOV UR11, 0x80000020 ;  /* 0x80000020000b7882 */ /* 0x000fe20000000000 */
[----:B------:R-:W-:Y:S01]  /*1db0*/  ULOP3.LUT UR5, UR5, 0x10000, URZ, 0xfc, !UPT ;  /* 0x0001000005057892 */ /* 0x000fe2000f8efc3f */
[----:B------:R-:W-:Y:S01]  /*1dc0*/  CS2R R72, SRZ ;  /* 0x0000000000487805 */ /* 0x000fe2000001ff00 */
[----:B------:R-:W-:Y:S01]  /*1dd0*/  UMOV UR6, 0x2 ;  /* 0x0000000200067882 */ /* 0x000fe20000000000 */
[----:B------:R-:W-:Y:S01]  /*1de0*/  CS2R R70, SRZ ;  /* 0x0000000000467805 */ /* 0x000fe2000001ff00 */
[----:B------:R-:W-:Y:S01]  /*1df0*/  ULEA UR10, UR4, UR5, 0x8 ;  /* 0x00000005040a7291 */ /* 0x000fe2000f8e403f */
[----:B------:R-:W-:-:S02]  /*1e00*/  CS2R R74, SRZ ;  /* 0x00000000004a7805 */ /* 0x000fc4000001ff00 */
[----:B------:R-:W-:Y:S01]  /*1e10*/  CS2R R76, SRZ ;  /* 0x00000000004c7805 */ /* 0x000fe2000001ff00 */
[----:B------:R-:W-:Y:S01]  /*1e20*/  ULDC UR5, c[0x0][0x50c] ;  /* 0x0001430000057ab9 */ /* 0x000fe20000000800 */
[----:B------:R-:W-:Y:S01]  /*1e30*/  CS2R R78, SRZ ;  /* 0x00000000004e7805 */ /* 0x000fe2000001ff00 */
[----:B------:R-:W-:Y:S01]  /*1e40*/  UISETP.NE.AND UP0, UPT, UR5, 0x2, UPT ;  /* 0x000000020500788c */ /* 0x000fe2000bf05270 */
[----:B------:R-:W-:Y:S02]  /*1e50*/  CS2R R80, SRZ ;  /* 0x0000000000507805 */ /* 0x000fe4000001ff00 */
[----:B------:R-:W-:Y:S02]  /*1e60*/  CS2R R82, SRZ ;  /* 0x0000000000527805 */ /* 0x000fe4000001ff00 */
[----:B------:R-:W-:Y:S01]  /*1e70*/  CS2R R84, SRZ ;  /* 0x0000000000547805 */ /* 0x000fe2000001ff00 */
[----:B------:R-:W-:Y:S01]  /*1e80*/  QGMMA.64x64x32.F32.E4M3.E4M3 R24, gdesc[UR8], RZ, !UPT, gsb0 ;  /* 0x00e00000081879f3 */ /* 0x000fe2000c0008ff */
[----:B------:R-:W-:Y:S01]  /*1e90*/  UIADD3 UR8, UR8, 0x2, URZ ;  /* 0x0000000208087890 */ /* 0x000fe2000fffe03f */
[----:B------:R-:W-:Y:S01]  /*1ea0*/  CS2R R86, SRZ ;  /* 0x0000000000567805 */ /* 0x000fe2000001ff00 */
[----:B------:R-:W-:Y:S01]  /*1eb0*/  UIADD3 UR10, UR10, 0x2, URZ ;  /* 0x000000020a0a7890 */ /* 0x000fe2000fffe03f */
[----:B------:R-:W-:Y:S01]  /*1ec0*/  CS2R R88, SRZ ;  /* 0x0000000000587805 */ /* 0x000fe2000001ff00 */
[----:B------:R-:W-:Y:S01]  /*1ed0*/  UMOV UR9, 0x80000020 ;  /* 0x8000002000097882 */ /* 0x000fe20000000000 */
[----:B------:R-:W-:Y:S01]  /*1ee0*/  UMOV UR11, 0x80000020 ;  /* 0x80000020000b7882 */ /* 0x000fe20000000000 */
[----:B------:R-:W-:Y:S01]  /*1ef0*/  USEL UR5, URZ, 0x1, UP0 ;  /* 0x000000013f057887 */ /* 0x000fe20008000000 */
[----:B------:R-:W-:-:S02]  /*1f00*/  CS2R R90, SRZ ;  /* 0x00000000005a7805 */ /* 0x000fc4000001ff00 */
[----:B------:R-:W-:Y:S01]  /*1f10*/  CS2R R92, SRZ ;  /* 0x00000000005c7805 */ /* 0x000fe2000001ff00 */
[----:B------:R-:W-:Y:S02]  /*1f20*/  IMAD.MOV.U32 R94, RZ, RZ, RZ ;  /* 0x000000ffff5e7224 */ /* 0x000fe400078e00ff */
[----:B------:R-:W-:Y:S01]  /*1f30*/  IMAD.MOV.U32 R96, RZ, RZ, RZ ;  /* 0x000000ffff607224 */ /* 0x000fe200078e00ff */
[----:B------:R-:W-:Y:S01]  /*1f40*/  ISETP.NE.AND P0, PT, RZ, UR5, PT ;  /* 0x00000005ff007c0c */ /* 0x000fe2000bf05270 */
[----:B------:R-:W-:Y:S02]  /*1f50*/  WARPGROUP.DEPBAR.LE gsb0, 0x0 ;  /* 0x00008000000079c5 */ /* 0x000fe40000010000 */
[----:B------:R-:W-:-:S06]  /*1f60*/  WARPGROUP.ARRIVE ;  /* 0x00000000000079c5 */ /* 0x000fcc0000000000 */
[----:B------:R-:W-:Y:S03]  /*1f70*/  QGMMA.64x64x32.F32.E4M3.E4M3 R24, gdesc[UR8], R24, gsb0 ;  /* 0x00e00000081879f3 */ /* 0x000fe60008000818 */
[----:B------:R-:W-:Y:S02]  /*1f80*/  WARPGROUP.DEPBAR.LE gsb0, 0x0 ;  /* 0x00008000000079c5 */ /* 0x000fe40000010000 */
[----:B------:R-:W-:Y:S05]  /*1f90*/  @!P0 BRA `(.L_x_26) ;  /* 0x0000000000848947 */ /* 0x000fea0003800000 */
[----:B------:R-:W-:Y:S01]  /*1fa0*/  FADD R93, RZ, R24 ;  /* 0x00000018ff5d7221 */ /* 0x000fe20000000000 */
[----:B------:R-:W-:-:S01]  /*1fb0*/  FADD R96, RZ, R25 ;  /* 0x00000019ff607221 */ /* 0x000fc20000000000 */
        /* <DEDUP_REMOVED lines=30> */
[----:B------:R-:W-:-:S06]  /*21a0*/  UMOV UR6, URZ ;  /* 0x0000003f00067c82 */ /* 0x000fcc0008000000 */
.L_x_26:
[----:B------:R-:W-:-:S04]  /*21b0*/  UIADD3 UR13, UR4, 0x1, URZ ;  /* 0x00000001040d7890 */ /* 0x000fc8000fffe03f */
[----:B------:R-:W-:-:S04]  /*21c0*/  UISETP.NE.AND UP0, UPT, UR13, 0x11, UPT ;  /* 0x000000110d00788c */ /* 0x000fc8000bf05270 */
[----:B------:R-:W-:Y:S02]  /*21d0*/  USEL UR7, URZ, 0x1, UP0 ;  /* 0x000000013f077887 */ /* 0x000fe40008000000 */
[----:B------:R-:W-:Y:S02]  /*21e0*/  USEL UR13, UR13, URZ, UP0 ;  /* 0x0000003f0d0d7287 */ /* 0x000fe40008000000 */
[----:B------:R-:W-:-:S06]  /*21f0*/  ULOP3.LUT UR7, UR48, UR7, URZ, 0x3c, !UPT ;  /* 0x0000000730077292 */ /* 0x000fcc000f8e3c3f */
[----:B------:R-:W-:Y:S01]  /*2200*/  IMAD.U32 R7, RZ, RZ, UR7 ;  /* 0x00000007ff077e24 */ /* 0x000fe2000f8e00ff */
[----:B------:R-:W-:-:S06]  /*2210*/  UMOV UR7, 0x1 ;  /* 0x0000000100077882 */ /* 0x000fcc0000000000 */
.L_x_21:
[----:B------:R-:W-:-:S04]  /*2220*/  UISETP.LT.AND UP0, UPT, UR50, 0x1, UPT ;  /* 0x000000013200788c */ /* 0x000fc8000bf01270 */
[----:B------:R-:W-:-:S04]  /*2230*/  USEL UR8, UR50, 0x1, UP0 ;  /* 0x0000000132087887 */ /* 0x000fc80008000000 */
[----:B------:R-:W-:-:S04]  /*2240*/  UIADD3 UR8, UR50, -UR8, URZ ;  /* 0x8000000832087290 */ /* 0x000fc8000fffe03f */
[----:B------:R-:W-:-:S06]  /*2250*/  UISETP.GE.AND UP0, UPT, UR8, 0x1, UPT ;  /* 0x000000010800788c */ /* 0x000fcc000bf06270 */
[----:B------:R-:W-:-:S13]  /*2260*/  PLOP3.LUT P0, PT, PT, PT, UP0, 0x80, 0x0 ;  /* 0x000000000000781c */ /* 0x000fda0003f0f008 */
[----:B------:R-:W-:Y:S05]  /*2270*/  @!P0 BRA `(.L_x_27) ;  /* 0x0000000400808947 */ /* 0x000fea0003800000 */
[----:B-12---:R-:W-:Y:S01]  /*2280*/  IMAD.U32 R0, RZ, RZ, UR8 ;  /* 0x00000008ff007e24 */ /* 0x006fe2000f8e00ff */
[----:B------:R-:W-:Y:S01]  /*2290*/  ULDC UR14, c[0x0][0x50c] ;  /* 0x00014300000e7ab9 */ /* 0x000fe20000000800 */
[----:B------:R-:W-:-:S07]  /*22a0*/  IMAD.U32 R4, RZ, RZ, UR4 ;  /* 0x00000004ff047e24 */ /* 0x000fce000f8e00ff */
.L_x_35:
[----:B------:R-:W-:-:S13]  /*22b0*/  ISETP.NE.AND P1, PT, R95, 0x3, PT ;  /* 0x000000035f00780c */ /* 0x000fda0003f25270 */
[----:B------:R-:W-:Y:S05]  /*22c0*/  @!P1 BRA `(.L_x_28) ;  /* 0x0000000000049947 */ /* 0x000fea0003800000 */
[----:B------:R-:W-:Y:S01]  /*22d0*/  BPT.TRAP 0x1 ;  /* 0x000000040000795c */ /* 0x000fe20000300000 */
.L_x_28:
[----:B------:R-:W-:Y:S01]  /*22e0*/  ULEA UR8, UR13, UR49, 0x3 ;  /* 0x000000310d087291 */ /* 0x000fe2000f8e183f */
[----:B------:R-:W-:-:S08]  /*22f0*/  SHF.L.U32 R5, R7, 0x1f, RZ ;  /* 0x0000001f07057819 */ /* 0x000fd000000006ff */
[----:B------:R1:W2:Y:S01]  /*2300*/  SYNCS.PHASECHK.TRANS64.TRYWAIT P0, [UR8], R5 ;  /* 0x00000005ff0075a7 */ /* 0x0002a20008000148 */
[----:B------:R-:W-:Y:S05]  /*2310*/  @!P1 BRA `(.L_x_29) ;  /* 0x0000000000049947 */ /* 0x000fea0003800000 */
[----:B------:R-:W-:Y:S01]  /*2320*/  BPT.TRAP 0x1 ;  /* 0x000000040000795c */ /* 0x000fe20000300000 */
.L_x_29:
[----:B--2---:R-:W-:Y:S05]  /*2330*/  @P0 BRA `(.L_x_30) ;  /* 0x0000000000080947 */ /* 0x004fea0003800000 */
[----:B------:R-:W2:Y:S02]  /*2340*/  SYNCS.PHASECHK.TRANS64.TRYWAIT P0, [UR8], R5 ;  /* 0x00000005ff0075a7 */ /* 0x000ea40008000148 */
[----:B--2---:R-:W-:Y:S05]  /*2350*/  @!P0 BRA `(.L_x_31) ;  /* 0x0000005400488947 */ /* 0x004fea0003800000 */
.L_x_30:
[----:B------:R-:W-:Y:S01]  /*2360*/  UIADD3 UR8, UR49, 0x26300, URZ ;  /* 0x0002630031087890 */ /* 0x000fe2000fffe03f */
[----:B------:R-:W-:Y:S01]  /*2370*/  WARPGROUP.ARRIVE ;  /* 0x00000000000079c5 */ /* 0x000fe20000000000 */
[----:B------:R-:W-:Y:S02]  /*2380*/  UISETP.NE.AND UP0, UPT, UR5, URZ, UPT ;  /* 0x0000003f0500728c */ /* 0x000fe4000bf05270 */
[----:B------:R-:W-:Y:S02]  /*2390*/  USHF.R.U32.HI UR8, URZ, 0x4, UR8 ;  /* 0x000000043f087899 */ /* 0x000fe40008011608 */
[----:B------:R-:W-:Y:S02]  /*23a0*/  USEL UR7, UR7, URZ, !UP0 ;  /* 0x0000003f07077287 */ /* 0x000fe4000c000000 */
[----:B------:R-:W-:Y:S02]  /*23b0*/  ULOP3.LUT UR5, UR8, 0x3fff, URZ, 0xc0, !UPT ;  /* 0x00003fff08057892 */ /* 0x000fe4000f8ec03f */
[----:B------:R-:W-:-:S02]  /*23c0*/  ULOP3.LUT UR8, UR12, 0x10000, URZ, 0xfc, !UPT ;  /* 0x000100000c087892 */ /* 0x000fc4000f8efc3f */
[----:B------:R-:W-:Y:S02]  /*23d0*/  ULOP3.LUT UR5, UR5, 0x10000, URZ, 0xfc, !UPT ;  /* 0x0001000005057892 */ /* 0x000fe4000f8efc3f */
[----:B------:R-:W-:Y:S02]  /*23e0*/  UISETP.NE.U32.AND UP0, UPT, UR7, URZ, UPT ;  /* 0x0000003f0700728c */ /* 0x000fe4000bf05070 */
[----:B------:R-:W-:Y:S02]  /*23f0*/  ULEA UR8, UR13, UR8, 0x9 ;  /* 0x000000080d087291 */ /* 0x000fe4000f8e483f */
[----:B------:R-:W-:Y:S01]  /*2400*/  ULEA UR10, UR13, UR5, 0x8 ;  /* 0x000000050d0a7291 */ /* 0x000fe2000f8e403f */
[----:B------:R-:W-:Y:S01]  /*2410*/  UMOV UR9, 0x80000020 ;  /* 0x8000002000097882 */ /* 0x000fe20000000000 */
[----:B------:R-:W-:Y:S01]  /*2420*/  UMOV UR11, 0x80000020 ;  /* 0x80000020000b7882 */ /* 0x000fe20000000000 */
[----:B------:R-:W-:-:S06]  /*2430*/  UIADD3 UR6, UR6, 0x2, URZ ;  /* 0x0000000206067890 */ /* 0x000fcc000fffe03f */
[----:B------:R-:W-:Y:S01]  /*2440*/  QGMMA.64x64x32.F32.E4M3.E4M3 R24, gdesc[UR8], R24, UP0, gsb0 ;  /* 0x00e00000081879f3 */ /* 0x000fe2000b800818 */
[----:B------:R-:W-:Y:S02]  /*2450*/  UIADD3 UR8, UR8, 0x2, URZ ;  /* 0x0000000208087890 */ /* 0x000fe4000fffe03f */
[----:B------:R-:W-:Y:S01]  /*2460*/  UIADD3 UR10, UR10, 0x2, URZ ;  /* 0x000000020a0a7890 */ /* 0x000fe2000fffe03f */
[----:B------:R-:W-:Y:S01]  /*2470*/  UMOV UR9, 0x80000020 ;  /* 0x8000002000097882 */ /* 0x000fe20000000000 */
[----:B------:R-:W-:Y:S01]  /*2480*/  UMOV UR11, 0x80000020 ;  /* 0x80000020000b7882 */ /* 0x000fe20000000000 */
[----:B------:R-:W-:-:S04]  /*2490*/  UISETP.NE.AND UP0, UPT, UR6, UR14, UPT ;  /* 0x0000000e0600728c */ /* 0x000fc8000bf05270 */
[----:B------:R-:W-:-:S06]  /*24a0*/  USEL UR5, URZ, 0x1, UP0 ;  /* 0x000000013f057887 */ /* 0x000fcc0008000000 */
[----:B------:R-:W-:Y:S01]  /*24b0*/  ISETP.NE.AND P0, PT, RZ, UR5, PT ;  /* 0x00000005ff007c0c */ /* 0x000fe2000bf05270 */
[----:B------:R-:W-:Y:S02]  /*24c0*/  WARPGROUP.DEPBAR.LE gsb0, 0x0 ;  /* 0x00008000000079c5 */ /* 0x000fe40000010000 */
[----:B------:R-:W-:-:S06]  /*24d0*/  WARPGROUP.ARRIVE ;  /* 0x00000000000079c5 */ /* 0x000fcc0000000000 */
[----:B------:R-:W-:Y:S03]  /*24e0*/  QGMMA.64x64x32.F32.E4M3.E4M3 R24, gdesc[UR8], R24, gsb0 ;  /* 0x00e00000081879f3 */ /* 0x000fe60008000818 */
[----:B------:R-:W-:Y:S02]  /*24f0*/  WARPGROUP.DEPBAR.LE gsb0, 0x0 ;  /* 0x00008000000079c5 */ /* 0x000fe40000010000 */
[----:B------:R-:W-:Y:S05]  /*2500*/  @!P0 BRA `(.L_x_32) ;  /* 0x0000000000848947 */ /* 0x000fea0003800000 */
[----:B------:R-:W-:Y:S01]  /*2510*/  FADD R93, R24, R93 ;  /* 0x0000005d185d7221 */ /* 0x000fe20000000000 */
[----:B------:R-:W-:-:S01]  /*2520*/  FADD R96, R25, R96 ;  /* 0x0000006019607221 */ /* 0x000fc20000000000 */
        /* <DEDUP_REMOVED lines=30> */
[----:B------:R-:W-:-:S06]  /*2710*/  UMOV UR6, URZ ;  /* 0x0000003f00067c82 */ /* 0x000fcc0008000000 */
.L_x_32:
[----:B------:R-:W-:Y:S05]  /*2720*/  @!P1 BRA `(.L_x_33) ;  /* 0x0000000000049947 */ /* 0x000fea0003800000 */
[----:B------:R-:W-:Y:S01]  /*2730*/  BPT.TRAP 0x1 ;  /* 0x000000040000795c */ /* 0x000fe20000300000 */
.L_x_33:
[----:B------:R-:W-:-:S13]  /*2740*/  ISETP.NE.AND P0, PT, R23, RZ, PT ;  /* 0x000000ff1700720c */ /* 0x000fda0003f05270 */
[----:B-12---:R-:W-:-:S05]  /*2750*/  @P0 LEA R5, R4, UR49, 0x3 ;  /* 0x0000003104050c11 */ /* 0x006fca000f8e18ff */
[----:B------:R-:W-:-:S05]  /*2760*/  @P0 VIADD R5, R5, 0x88 ;  /* 0x0000008805050836 */ /* 0x000fca0000000000 */
[----:B------:R-:W-:-:S04]  /*2770*/  @P0 PRMT R5, R22, 0x654, R5 ;  /* 0x0000065416050816 */ /* 0x000fc80000000005 */
[----:B------:R1:W-:Y:S01]  /*2780*/  @P0 SYNCS.ARRIVE.TRANS64.RED.A1T0 RZ, [R5+URZ], RZ ;  /* 0x000000ff05ff09a7 */ /* 0x0003e2000810043f */
[----:B------:R-:W-:-:S13]  /*2790*/  ISETP.GT.U32.AND P0, PT, R19, 0x1, PT ;  /* 0x000000011300780c */ /* 0x000fda0003f04070 */
[----:B-1----:R-:W-:Y:S05]  /*27a0*/  @P0 BRA `(.L_x_34) ;  /* 0x0000000000040947 */ /* 0x002fea0003800000 */
[----:B------:R-:W-:Y:S01]  /*27b0*/  BPT.TRAP 0x1 ;  /* 0x000000040000795c */ /* 0x000fe20000300000 */
.L_x_34:
[----:B------:R-:W-:Y:S01]  /*27c0*/  UIADD3 UR13, UR13, 0x1, URZ ;  /* 0x000000010d0d7890 */ /* 0x000fe2000fffe03f */
[----:B------:R-:W-:Y:S01]  /*27d0*/  ISETP.GT.AND P1, PT, R0, 0x1, PT ;  /* 0x000000010000780c */ /* 0x000fe20003f24270 */
[----:B------:R-:W-:Y:S02]  /*27e0*/  VIADD R4, R4, 0x1 ;  /* 0x0000000104047836 */ /* 0x000fe40000000000 */
[----:B------:R-:W-:Y:S01]  /*27f0*/  UISETP.NE.AND UP0, UPT, UR13, 0x11, UPT ;  /* 0x000000110d00788c */ /* 0x000fe2000bf05270 */
[----:B------:R-:W-:Y:S02]  /*2800*/  VIADD R0, R0, 0xffffffff ;  /* 0xffffffff00007836 */ /* 0x000fe40000000000 */
[C---:B------:R-:W-:Y:S01]  /*2810*/  ISETP.NE.AND P0, PT, R4.reuse, 0x11, PT ;  /* 0x000000110400780c */ /* 0x040fe20003f05270 */
[----:B------:R-:W-:Y:S02]  /*2820*/  USEL UR7, URZ, 0x1, UP0 ;  /* 0x000000013f077887 */ /* 0x000fe40008000000 */
[----:B------:R-:W-:Y:S01]  /*2830*/  USEL UR13, UR13, URZ, UP0 ;  /* 0x0000003f0d0d7287 */ /* 0x000fe20008000000 */
[----:B------:R-:W-:-:S03]  /*2840*/  SEL R4, R4, RZ, P0 ;  /* 0x000000ff04047207 */ /* 0x000fc60000000000 */
[----:B------:R-:W-:Y:S01]  /*2850*/  LOP3.LUT R7, R7, UR7, RZ, 0x3c, !PT ;  /* 0x0000000707077c12 */ /* 0x000fe2000f8e3cff */
[----:B------:R-:W-:Y:S01]  /*2860*/  UMOV UR7, 0x1 ;  /* 0x0000000100077882 */ /* 0x000fe20000000000 */
[----:B------:R-:W-:Y:S06]  /*2870*/  @P1 BRA `(.L_x_35) ;  /* 0xfffffff8008c1947 */ /* 0x000fec000383ffff */
.L_x_27:
[----:B------:R-:W-:Y:S01]  /*2880*/  UISETP.NE.AND UP0, UPT, UR6, URZ, UPT ;  /* 0x0000003f0600728c */ /* 0x000fe2000bf05270 */
[----:B-12---:R-:W1:Y:S03]  /*2890*/  LDC R0, c[0x0][0x28c] ;  /* 0x0000a300ff007b82 */ /* 0x006e660000000800 */
[----:B------:R-:W-:-:S06]  /*28a0*/  USEL UR5, URZ, 0x1, !UP0 ;  /* 0x000000013f057887 */ /* 0x000fcc000c000000 */
[----:B------:R-:W-:Y:S02]  /*28b0*/  ISETP.NE.AND P0, PT, RZ, UR5, PT ;  /* 0x00000005ff007c0c */ /* 0x000fe4000bf05270 */
[----:B-1----:R-:W-:-:S11]  /*28c0*/  ISETP.GE.AND P1, PT, R0, 0x1, PT ;  /* 0x000000010000780c */ /* 0x002fd60003f26270 */
[----:B------:R-:W-:Y:S05]  /*28d0*/  @!P0 BRA `(.L_x_36) ;  /* 0x0000000000808947 */ /* 0x000fea0003800000 */
[----:B------:R-:W-:Y:S01]  /*28e0*/  FADD R93, R24, R93 ;  /* 0x0000005d185d7221 */ /* 0x000fe20000000000 */
        /* <DEDUP_REMOVED lines=30> */
[----:B------:R-:W-:-:S07]  /*2ad0*/  FADD R68, R68, R55 ;  /* 0x0000003744447221 */ /* 0x000fce0000000000 */
.L_x_36:
[----:B------:R-:W-:Y:S05]  /*2ae0*/  @!P1 BRA `(.L_x_37) ;  /* 0x0000000000549947 */ /* 0x000fea0003800000 */
[----:B------:R-:W-:-:S13]  /*2af0*/  ISETP.NE.AND P0, PT, R95, 0x3, PT ;  /* 0x000000035f00780c */ /* 0x000fda0003f05270 */
[----:B------:R-:W-:Y:S05]  /*2b00*/  @!P0 BRA `(.L_x_38) ;  /* 0x0000000000048947 */ /* 0x000fea0003800000 */
[----:B------:R-:W-:Y:S01]  /*2b10*/  BPT.TRAP 0x1 ;  /* 0x000000040000795c */ /* 0x000fe20000300000 */
.L_x_38:
[----:B------:R-:W-:Y:S01]  /*2b20*/  ISETP.NE.AND P0, PT, R23, RZ, PT ;  /* 0x000000ff1700720c */ /* 0x000fe20003f05270 */
[----:B------:R-:W-:Y:S01]  /*2b30*/  BSSY B0, `(.L_x_39) ;  /* 0x000000e000007945 */ /* 0x000fe20003800000 */
[----:B------:R-:W-:-:S11]  /*2b40*/  ISETP.GT.U32.AND P1, PT, R19, 0x1, PT ;  /* 0x000000011300780c */ /* 0x000fd60003f24070 */
[----:B------:R-:W-:Y:S05]  /*2b50*/  @!P0 BRA `(.L_x_40) ;  /* 0x00000000002c8947 */ /* 0x000fea0003800000 */
[----:B------:R-:W-:-:S04]  /*2b60*/  UISETP.LT.AND UP0, UPT, UR50, 0x1, UPT ;  /* 0x000000013200788c */ /* 0x000fc8000bf01270 */
[----:B------:R-:W-:-:S04]  /*2b70*/  USEL UR5, UR50, 0x1, UP0 ;  /* 0x0000000132057887 */ /* 0x000fc80008000000 */
[----:B------:R-:W-:-:S04]  /*2b80*/  UIADD3 UR5, UR4, UR50, -UR5 ;  /* 0x0000003204057290 */ /* 0x000fc8000fffe805 */
[----:B------:R-:W-:-:S04]  /*2b90*/  UIMAD.WIDE.U32 UR6, UR5, -0xf0f0f0f, URZ ;  /* 0xf0f0f0f1050678a5 */ /* 0x000fc8000f8e003f */
[----:B------:R-:W-:-:S04]  /*2ba0*/  USHF.R.U32.HI UR6, URZ, 0x4, UR7 ;  /* 0x000000043f067899 */ /* 0x000fc80008011607 */
[----:B------:R-:W-:-:S04]  /*2bb0*/  UIMAD UR5, UR6, -0x11, UR5 ;  /* 0xffffffef060578a4 */ /* 0x000fc8000f8e0205 */
[----:B------:R-:W-:-:S04]  /*2bc0*/  ULEA UR5, UR5, UR49, 0x3 ;  /* 0x0000003105057291 */ /* 0x000fc8000f8e183f */
[----:B------:R-:W-:-:S06]  /*2bd0*/  UIADD3 UR5, UR5, 0x88, URZ ;  /* 0x0000008805057890 */ /* 0x000fcc000fffe03f */
[----:B------:R-:W-:-:S05]  /*2be0*/  IMAD.U32 R5, RZ, RZ, UR5 ;  /* 0x00000005ff057e24 */ /* 0x000fca000f8e00ff */
[----:B------:R-:W-:-:S04]  /*2bf0*/  PRMT R0, R22, 0x654, R5 ;  /* 0x0000065416007816 */ /* 0x000fc80000000005 */
[----:B------:R1:W-:Y:S03]  /*2c00*/  SYNCS.ARRIVE.TRANS64.RED.A1T0 RZ, [R0+URZ], RZ ;  /* 0x000000ff00ff79a7 */ /* 0x0003e6000810043f */
.L_x_40:
[----:B------:R-:W-:Y:S05]  /*2c10*/  BSYNC B0 ;  /* 0x0000000000007941 */ /* 0x000fea0003800000 */
.L_x_39:
[----:B------:R-:W-:Y:S05]  /*2c20*/  @P1 BRA `(.L_x_37) ;  /* 0x0000000000041947 */ /* 0x000fea0003800000 */
[----:B------:R-:W-:Y:S01]  /*2c30*/  BPT.TRAP 0x1 ;  /* 0x000000040000795c */ /* 0x000fe20000300000 */
.L_x_37:
[----:B------:R-:W-:Y:S01]  /*2c40*/  UIADD3 UR6, UR49, 0x200, URZ ;  /* 0x0000020031067890 */ /* 0x000fe2000fffe03f */
[----:B------:R-:W-:Y:S01]  /*2c50*/  R2UR UR46, R3 ;  /* 0x00000000032e72ca */ /* 0x000fe200000e0000 */
[----:B------:R-:W-:Y:S01]  /*2c60*/  UIADD3 UR51, UR50, UR4, URZ ;  /* 0x0000000432337290 */ /* 0x000fe2000fffe03f */
[----:B------:R-:W-:Y:S01]  /*2c70*/  R2UR UR45, R8 ;  /* 0x00000000082d72ca */ /* 0x000fe200000e0000 */
[----:B------:R-:W-:Y:S02]  /*2c80*/  UISETP.GE.U32.AND UP1, UPT, UR50, 0x11, UPT ;  /* 0x000000113200788c */ /* 0x000fe4000bf26070 */
[----:B------:R-:W-:Y:S02]  /*2c90*/  ULOP3.LUT UP2, URZ, UR6, 0x9f, URZ, 0xc0, !UPT ;  /* 0x0000009f063f7892 */ /* 0x000fe4000f84c03f */
[----:B------:R-:W-:-:S04]  /*2ca0*/  UISETP.GT.U32.AND UP0, UPT, UR51, 0x10, UPT ;  /* 0x000000103300788c */ /* 0x000fc8000bf04070 */
[----:B------:R-:W-:Y:S01]  /*2cb0*/  UISETP.LT.U32.AND UP0, UPT, UR50, 0x11, UP0 ;  /* 0x000000113200788c */ /* 0x000fe20008701070 */
[----:B------:R-:W-:Y:S01]  /*2cc0*/  PLOP3.LUT P0, PT, PT, PT, UP2, 0x80, 0x0 ;  /* 0x000000000000781c */ /* 0x000fe20003f0f028 */
[----:B------:R-:W-:Y:S02]  /*2cd0*/  USHF.L.U32 UR46, UR46, 0x7, URZ ;  /* 0x000000072e2e7899 */ /* 0x000fe4000800063f */
[----:B------:R-:W-:Y:S02]  /*2ce0*/  @UP1 UIMAD.WIDE.U32 UR4, UR51, -0xf0f0f0f, URZ ;  /* 0xf0f0f0f1330418a5 */ /* 0x000fe4000f8e003f */
[----:B------:R-:W-:Y:S02]  /*2cf0*/  USEL UR6, URZ, 0x1, !UP0 ;  /* 0x000000013f067887 */ /* 0x000fe4000c000000 */
[----:B------:R-:W-:Y:S02]  /*2d00*/  @UP1 USHF.R.U32.HI UR4, URZ, 0x4, UR5 ;  /* 0x000000043f041899 */ /* 0x000fe40008011605 */
[----:B------:R-:W-:-:S02]  /*2d10*/  ULOP3.LUT UR48, UR48, UR6, URZ, 0x3c, !UPT ;  /* 0x0000000630307292 */ /* 0x000fc4000f8e3c3f */
[----:B------:R-:W-:Y:S02]  /*2d20*/  USHF.L.U32 UR45, UR45, 0x6, URZ ;  /* 0x000000062d2d7899 */ /* 0x000fe4000800063f */
[----:B------:R-:W-:Y:S01]  /*2d30*/  @UP1 ULOP3.LUT UR48, UR48, 0x1, UR4, 0x78, !UPT ;  /* 0x0000000130301892 */ /* 0x000fe2000f8e7804 */
[----:B------:R-:W-:Y:S11]  /*2d40*/  @!P0 BRA `(.L_x_41) ;  /* 0x0000000000408947 */ /* 0x000ff60003800000 */
[----:B-1----:R-:W-:Y:S01]  /*2d50*/  MOV R0, 0x0 ;  /* 0x0000000000007802 */ /* 0x002fe20000000f00 */
[----:B------:R-:W-:Y:S01]  /*2d60*/  ULDC.64 UR4, c[0x4][0x68] ;  /* 0x01001a0000047ab9 */ /* 0x000fe20000000a00 */
[----:B------:R-:W-:Y:S01]  /*2d70*/  ULDC.64 UR6, c[0x4][0x8] ;  /* 0x0100020000067ab9 */ /* 0x000fe20000000a00 */
[----:B------:R-:W-:Y:S01]  /*2d80*/  IMAD.U32 R4, RZ, RZ, UR4 ;  /* 0x00000004ff047e24 */ /* 0x000fe2000f8e00ff */
[----:B------:R1:W2:Y:S01]  /*2d90*/  LDC.64 R14, c[0x4][R0] ;  /* 0x01000000000e7b82 */ /* 0x0002a20000000a00 */
[----:B------:R-:W-:Y:S01]  /*2da0*/  IMAD.U32 R5, RZ, RZ, UR5 ;  /* 0x00000005ff057e24 */ /* 0x000fe2000f8e00ff */
[----:B------:R-:W-:Y:S01]  /*2db0*/  ULDC.64 UR4, c[0x4][0x70] ;  /* 0x01001c0000047ab9 */ /* 0x000fe20000000a00 */
[----:B------:R-:W-:Y:S02]  /*2dc0*/  IMAD.U32 R10, RZ, RZ, UR6 ;  /* 0x00000006ff0a7e24 */ /* 0x000fe4000f8e00ff */
[----:B------:R-:W-:Y:S02]  /*2dd0*/  IMAD.U32 R6, RZ, RZ, UR4 ;  /* 0x00000004ff067e24 */ /* 0x000fe4000f8e00ff */
[----:B------:R-:W-:-:S02]  /*2de0*/  IMAD.U32 R7, RZ, RZ, UR5 ;  /* 0x00000005ff077e24 */ /* 0x000fc4000f8e00ff */
[----:B------:R-:W-:Y:S02]  /*2df0*/  IMAD.U32 R11, RZ, RZ, UR7 ;  /* 0x00000007ff0b7e24 */ /* 0x000fe4000f8e00ff */
[----:B------:R-:W-:Y:S02]  /*2e00*/  IMAD.MOV.U32 R8, RZ, RZ, 0x70 ;  /* 0x00000070ff087424 */ /* 0x000fe400078e00ff */
[----:B------:R-:W-:Y:S02]  /*2e10*/  IMAD.MOV.U32 R12, RZ, RZ, 0x1 ;  /* 0x00000001ff0c7424 */ /* 0x000fe400078e00ff */
[----:B-1----:R-:W-:-:S07]  /*2e20*/  IMAD.MOV.U32 R13, RZ, RZ, RZ ;  /* 0x000000ffff0d7224 */ /* 0x002fce00078e00ff */
[----:B------:R-:W-:-:S07]  /*2e30*/  LEPC R20, `(.L_x_41) ;  /* 0x000000001014794e */ /* 0x000fce0000000000 */
[----:B--2--5:R-:W-:Y:S05]  /*2e40*/  CALL.ABS.NOINC R14 ;  /* 0x000000000e007343 */ /* 0x024fea0003c00000 */
.L_x_41:
[----:B------:R-:W-:-:S04]  /*2e50*/  UIADD3 UR4, UR49, 0x2200, URZ ;  /* 0x0000220031047890 */ /* 0x000fc8000fffe03f */
[----:B------:R-:W-:-:S06]  /*2e60*/  ULOP3.LUT UP0, URZ, UR4, 0x9f, URZ, 0xc0, !UPT ;  /* 0x0000009f043f7892 */ /* 0x000fcc000f80c03f */
[----:B------:R-:W-:-:S13]  /*2e70*/  PLOP3.LUT P0, PT, PT, PT, UP0, 0x80, 0x0 ;  /* 0x000000000000781c */ /* 0x000fda0003f0f008 */
[----:B------:R-:W-:Y:S05]  /*2e80*/  @!P0 BRA `(.L_x_42) ;  /* 0x0000000000408947 */ /* 0x000fea0003800000 */
        /* <DEDUP_REMOVED lines=16> */
.L_x_42:
[----:B------:R-:W2:Y:S02]  /*2f90*/  LDC.64 R8, c[0x0][0x590] ;  /* 0x00016400ff087b82 */ /* 0x000ea40000000a00 */
[----:B--2---:R-:W-:-:S04]  /*2fa0*/  ISETP.NE.U32.AND P0, PT, R8, RZ, PT ;  /* 0x000000ff0800720c */ /* 0x004fc80003f05070 */
[----:B------:R-:W-:-:S13]  /*2fb0*/  ISETP.NE.AND.EX P0, PT, R9, RZ, PT, P0 ;  /* 0x000000ff0900720c */ /* 0x000fda0003f05300 */
[----:B------:R-:W-:Y:S05]  /*2fc0*/  @!P0 BRA `(.L_x_43) ;  /* 0x0000000000348947 */ /* 0x000fea0003800000 */
[----:B------:R-:W-:Y:S02]  /*2fd0*/  ULDC.64 UR4, c[0x0][0x588] ;  /* 0x0001620000047ab9 */ /* 0x000fe40000000a00 */
[----:B------:R-:W-:-:S04]  /*2fe0*/  ISETP.NE.U32.AND P1, PT, RZ, UR4, PT ;  /* 0x00000004ff007c0c */ /* 0x000fc8000bf25070 */
[----:B------:R-:W-:-:S13]  /*2ff0*/  ISETP.NE.AND.EX P1, PT, RZ, UR5, PT, P1 ;  /* 0x00000005ff007c0c */ /* 0x000fda000bf25310 */
[----:B------:R-:W-:Y:S05]  /*3000*/  @!P1 BRA `(.L_x_44) ;  /* 0x0000000000189947 */ /* 0x000fea0003800000 */
[----:B------:R-:W2:Y:S01]  /*3010*/  LDC.64 R4, c[0x0][0x588] ;  /* 0x00016200ff047b82 */ /* 0x000ea20000000a00 */
[----:B------:R-:W-:-:S04]  /*3020*/  IMAD R3, R8, UR47, RZ ;  /* 0x0000002f08037c24 */ /* 0x000fc8000f8e02ff */
[----:B--2---:R-:W-:-:S05]  /*3030*/  IMAD.WIDE R4, R3, 0x4, R4 ;  /* 0x0000000403047825 */ /* 0x004fca00078e0204 */
[----:B-----5:R2:W5:Y:S01]  /*3040*/  LDG.E R57, desc[UR38][R4.64] ;  /* 0x0000002604397981 */ /* 0x020562000c1e1900 */
[----:B------:R-:W-:Y:S01]  /*3050*/  IMAD.MOV.U32 R56, RZ, RZ, 0x1 ;  /* 0x00000001ff387424 */ /* 0x000fe200078e00ff */
[----:B------:R-:W-:Y:S06]  /*3060*/  BRA `(.L_x_43) ;  /* 0x00000000000c7947 */ /* 0x000fec0003800000 */
.L_x_44:
[----:B------:R-:W-:Y:S01]  /*3070*/  ULDC UR4, c[0x0][0x580] ;  /* 0x0001600000047ab9 */ /* 0x000fe20000000800 */
[----:B------:R-:W-:Y:S02]  /*3080*/  IMAD.MOV.U32 R56, RZ, RZ, 0x1 ;  /* 0x00000001ff387424 */ /* 0x000fe400078e00ff */
[----:B-----5:R-:W-:-:S07]  /*3090*/  IMAD.U32 R57, RZ, RZ, UR4 ;  /* 0x00000004ff397e24 */ /* 0x020fce000f8e00ff */
.L_x_43:
[----:B------:R-:W3:Y:S02]  /*30a0*/  LDC.64 R6, c[0x0][0x5b0] ;  /* 0x00016c00ff067b82 */ /* 0x000ee40000000a00 */
[----:B---3--:R-:W-:-:S04]  /*30b0*/  ISETP.NE.U32.AND P1, PT, R6, RZ, PT ;  /* 0x000000ff0600720c */ /* 0x008fc80003f25070 */
[----:B------:R-:W-:-:S13]  /*30c0*/  ISETP.NE.AND.EX P1, PT, R7, RZ, PT, P1 ;  /* 0x000000ff0700720c */ /* 0x000fda0003f25310 */
[----:B------:R-:W-:Y:S05]  /*30d0*/  @!P1 BRA `(.L_x_45) ;  /* 0x00000000002c9947 */ /* 0x000fea0003800000 */
[----:B------:R-:W-:Y:S02]  /*30e0*/  ULDC.64 UR4, c[0x0][0x5a8] ;  /* 0x00016a0000047ab9 */ /* 0x000fe40000000a00 */
[----:B------:R-:W-:-:S04]  /*30f0*/  ISETP.NE.U32.AND P1, PT, RZ, UR4, PT ;  /* 0x00000004ff007c0c */ /* 0x000fc8000bf25070 */
[----:B------:R-:W-:-:S13]  /*3100*/  ISETP.NE.AND.EX P1, PT, RZ, UR5, PT, P1 ;  /* 0x00000005ff007c0c */ /* 0x000fda000bf25310 */
[----:B------:R-:W-:Y:S05]  /*3110*/  @!P1 BRA `(.L_x_46) ;  /* 0x0000000000149947 */ /* 0x000fea0003800000 */
[----:B--2---:R-:W2:Y:S01]  /*3120*/  LDC.64 R4, c[0x0][0x5a8] ;  /* 0x00016a00ff047b82 */ /* 0x004ea20000000a00 */
[----:B------:R-:W-:-:S04]  /*3130*/  IMAD R3, R6, UR47, RZ ;  /* 0x0000002f06037c24 */ /* 0x000fc8000f8e02ff */
[----:B--2---:R-:W-:-:S05]  /*3140*/  IMAD.WIDE R4, R3, 0x4, R4 ;  /* 0x0000000403047825 */ /* 0x004fca00078e0204 */
[----:B-----5:R3:W5:Y:S01]  /*3150*/  LDG.E R58, desc[UR38][R4.64] ;  /* 0x00000026043a7981 */ /* 0x020762000c1e1900 */
[----:B------:R-:W-:Y:S05]  /*3160*/  BRA `(.L_x_45) ;  /* 0x0000000000087947 */ /* 0x000fea0003800000 */
.L_x_46:
[----:B------:R-:W-:Y:S02]  /*3170*/  ULDC UR4, c[0x0][0x5a0] ;  /* 0x0001680000047ab9 */ /* 0x000fe40000000800 */
[----:B-----5:R-:W-:-:S07]  /*3180*/  IMAD.U32 R58, RZ, RZ, UR4 ;  /* 0x00000004ff3a7e24 */ /* 0x020fce000f8e00ff */
.L_x_45:
[----:B------:R-:W-:Y:S01]  /*3190*/  ULDC.64 UR4, c[0x0][0x588] ;  /* 0x0001620000047ab9 */ /* 0x000fe20000000a00 */
[----:B------:R-:W-:Y:S01]  /*31a0*/  ISETP.NE.U32.AND P1, PT, R8, RZ, PT ;  /* 0x000000ff0800720c */ /* 0x000fe20003f25070 */
[----:B------:R-:W-:Y:S02]  /*31b0*/  UISETP.NE.U32.AND UP0, UPT, UR4, URZ, UPT ;  /* 0x0000003f0400728c */ /* 0x000fe4000bf05070 */
[----:B------:R-:W-:Y:S02]  /*31c0*/  ISETP.NE.U32.AND P4, PT, RZ, UR4, PT ;  /* 0x00000004ff007c0c */ /* 0x000fe4000bf85070 */
[----:B------:R-:W-:Y:S01]  /*31d0*/  ISETP.NE.AND.EX P1, PT, R9, RZ, PT, P1 ;  /* 0x000000ff0900720c */ /* 0x000fe20003f25310 */
[----:B------:R-:W-:Y:S02]  /*31e0*/  UISETP.NE.AND.EX UP0, UPT, UR5, URZ, UPT, UP0 ;  /* 0x0000003f0500728c */ /* 0x000fe4000bf05300 */
[----:B------:R-:W-:Y:S02]  /*31f0*/  ISETP.NE.AND.EX P4, PT, RZ, UR5, PT, P4 ;  /* 0x00000005ff007c0c */ /* 0x000fe4000bf85340 */
[----:B------:R-:W-:-:S02]  /*3200*/  PLOP3.LUT P3, PT, PT, PT, PT, 0x8, 0x0 ;  /* 0x000000000000781c */ /* 0x000fc40003f6e170 */
[----:B------:R-:W-:-:S04]  /*3210*/  PLOP3.LUT P2, PT, PT, PT, UP0, 0x80, 0x0 ;  /* 0x000000000000781c */ /* 0x000fc80003f4f008 */
[----:B------:R-:W-:-:S05]  /*3220*/  PLOP3.LUT P2, PT, P2, PT, PT, 0x8, 0x0 ;  /* 0x000000000000781c */ /* 0x000fca000174e170 */
[----:B------:R-:W-:Y:S08]  /*3230*/  @P4 BRA P1, `(.L_x_47) ;  /* 0x0000000000244947 */ /* 0x000ff00000800000 */
[----:B------:R-:W-:Y:S04]  /*3240*/  BSSY B0, `(.L_x_47) ;  /* 0x0000008000007945 */ /* 0x000fe80003800000 */
[----:B------:R-:W-:Y:S05]  /*3250*/  @!P0 BRA `(.L_x_48) ;  /* 0x0000000000148947 */ /* 0x000fea0003800000 */
[----:B------:R-:W-:Y:S02]  /*3260*/  LOP3.LUT P1, RZ, R56, 0xff, RZ, 0xc0, !PT ;  /* 0x000000ff38ff7812 */ /* 0x000fe4000782c0ff */
[----:B------:R-:W-:-:S11]  /*3270*/  PLOP3.LUT P3, PT, P2, PT, PT, 0x80, 0x0 ;  /* 0x000000000000781c */ /* 0x000fd6000176f070 */
[----:B------:R-:W-:Y:S05]  /*3280*/  @!P1 BRA `(.L_x_49) ;  /* 0x00000000000c9947 */ /* 0x000fea0003800000 */
[----:B-----5:R-:W-:Y:S01]  /*3290*/  FSETP.EQ.AND P3, PT, R57, RZ, PT ;  /* 0x000000ff3900720b */ /* 0x020fe20003f62000 */
[----:B------:R-:W-:-:S12]  /*32a0*/  BRA `(.L_x_49) ;  /* 0x0000000000047947 */ /* 0x000fd80003800000 */
.L_x_48:
[----:B-----5:R-:W-:-:S13]  /*32b0*/  FSETP.EQ.AND P3, PT, R57, RZ, PT ;  /* 0x000000ff3900720b */ /* 0x020fda0003f62000 */
.L_x_49:
[----:B------:R-:W-:Y:S05]  /*32c0*/  BSYNC B0 ;  /* 0x0000000000007941 */ /* 0x000fea0003800000 */
.L_x_47:
[----:B------:R-:W-:Y:S04]  /*32d0*/  BSSY B0, `(.L_x_50) ;  /* 0x0000007000007945 */ /* 0x000fe80003800000 */
[----:B------:R-:W-:Y:S05]  /*32e0*/  @!P0 BRA `(.L_x_51) ;  /* 0x0000000000108947 */ /* 0x000fea0003800000 */
[----:B------:R-:W-:-:S13]  /*32f0*/  LOP3.LUT P0, RZ, R56, 0xff, RZ, 0xc0, !PT ;  /* 0x000000ff38ff7812 */ /* 0x000fda000780c0ff */
[----:B------:R-:W-:Y:S05]  /*3300*/  @!P0 BRA `(.L_x_52) ;  /* 0x00000000000c8947 */ /* 0x000fea0003800000 */
[----:B-----5:R-:W-:Y:S01]  /*3310*/  FSETP.EQ.AND P2, PT, R57, RZ, PT ;  /* 0x000000ff3900720b */ /* 0x020fe20003f42000 */
[----:B------:R-:W-:-:S12]  /*3320*/  BRA `(.L_x_52) ;  /* 0x0000000000047947 */ /* 0x000fd80003800000 */
.L_x_51:
[----:B-----5:R-:W-:-:S13]  /*3330*/  FSETP.EQ.AND P2, PT, R57, RZ, PT ;  /* 0x000000ff3900720b */ /* 0x020fda0003f42000 */
.L_x_52:
[----:B------:R-:W-:Y:S05]  /*3340*/  BSYNC B0 ;  /* 0x0000000000007941 */ /* 0x000fea0003800000 */
.L_x_50:
[----:B------:R-:W-:Y:S01]  /*3350*/  BSSY B0, `(.L_x_53) ;  /* 0x0000038000007945 */ /* 0x000fe20003800000 */
[----:B-1----:R-:W-:Y:S01]  /*3360*/  IMAD.MOV.U32 R0, RZ, RZ, RZ ;  /* 0x000000ffff007224 */ /* 0x002fe200078e00ff */
[----:B--23--:R-:W-:Y:S01]  /*3370*/  CS2R R4, SRZ ;  /* 0x0000000000047805 */ /* 0x00cfe2000001ff00 */
[----:B------:R-:W-:Y:S01]  /*3380*/  IMAD.MOV.U32 R3, RZ, RZ, RZ ;  /* 0x000000ffff037224 */ /* 0x000fe200078e00ff */
[----:B------:R-:W-:Y:S06]  /*3390*/  @P3 BRA `(.L_x_54) ;  /* 0x0000000000cc3947 */ /* 0x000fec0003800000 */
[----:B------:R-:W-:-:S13]  /*33a0*/  ISETP.NE.AND P1, PT, R60, 0x3, PT ;  /* 0x000000033c00780c */ /* 0x000fda0003f25270 */
[----:B------:R-:W-:Y:S05]  /*33b0*/  @!P1 BRA `(.L_x_55) ;  /* 0x0000000000049947 */ /* 0x000fea0003800000 */
[----:B------:R-:W-:Y:S01]  /*33c0*/  BPT.TRAP 0x1 ;  /* 0x000000040000795c */ /* 0x000fe20000300000 */
.L_x_55:
[----:B------:R-:W-:Y:S01]  /*33d0*/  LEA R13, R64, UR49, 0x3 ;  /* 0x00000031400d7c11 */ /* 0x000fe2000f8e18ff */
[----:B------:R-:W-:Y:S01]  /*33e0*/  BSSY B1, `(.L_x_56) ;  /* 0x0000006000017945 */ /* 0x000fe20003800000 */
[----:B------:R-:W-:Y:S01]  /*33f0*/  SHF.L.U32 R4, R61, 0x1f, RZ ;  /* 0x0000001f3d047819 */ /* 0x000fe200000006ff */
[----:B------:R-:W-:Y:S02]  /*3400*/  IMAD.MOV.U32 R0, RZ, RZ, RZ ;  /* 0x000000ffff007224 */ /* 0x000fe400078e00ff */
[----:B------:R-:W-:Y:S01]  /*3410*/  IMAD.MOV.U32 R3, RZ, RZ, RZ ;  /* 0x000000ffff037224 */ /* 0x000fe200078e00ff */
[----:B------:R-:W1:Y:S02]  /*3420*/  SYNCS.PHASECHK.TRANS64.TRYWAIT P0, [R13+URZ+0x110], R4 ;  /* 0x000110040d0075a7 */ /* 0x000e64000800017f */
[----:B-1----:R-:W-:Y:S05]  /*3430*/  @!P0 BRA `(.L_x_57) ;  /* 0x0000004400288947 */ /* 0x002fea0003800000 */
.L_x_147:
[----:B------:R-:W-:Y:S05]  /*3440*/  BSYNC B1 ;  /* 0x0000000000017941 */ /* 0x000fea0003800000 */
.L_x_56:
[----:B------:R-:W-:Y:S01]  /*3450*/  BSSY B1, `(.L_x_58) ;  /* 0x0000016000017945 */ /* 0x000fe20003800000 */
[----:B-1----:R-:W-:-:S03]  /*3460*/  CS2R R4, SRZ ;  /* 0x0000000000047805 */ /* 0x002fc6000001ff00 */
[----:B------:R-:W-:Y:S05]  /*3470*/  @P2 BRA `(.L_x_59) ;  /* 0x00000000004c2947 */ /* 0x000fea0003800000 */
[----:B------:R-:W-:Y:S01]  /*3480*/  SHF.R.U32.HI R3, RZ, 0x4, R18 ;  /* 0x00000004ff037819 */ /* 0x000fe20000011612 */
[----:B------:R-:W-:-:S03]  /*3490*/  IMAD R0, R64, 0x1000, R59 ;  /* 0x0000100040007824 */ /* 0x000fc600078e023b */
[----:B------:R-:W-:Y:S01]  /*34a0*/  LOP3.LUT P0, RZ, R3, 0x1, RZ, 0xc0, !PT ;  /* 0x0000000103ff7812 */ /* 0x000fe2000780c0ff */
[----:B------:R-:W-:Y:S01]  /*34b0*/  VIADD R3, R0, UR49 ;  /* 0x0000003100037c36 */ /* 0x000fe20008000000 */
[----:B------:R-:W-:Y:S03]  /*34c0*/  LDS.U16 R5, [R0+UR49+0x300] ;  /* 0x0003003100057984 */ /* 0x000fe60008000400 */
[C---:B------:R-:W-:Y:S01]  /*34d0*/  VIADD R4, R3.reuse, 0x200 ;  /* 0x0000020003047836 */ /* 0x040fe20000000000 */
[----:B------:R-:W-:Y:S01]  /*34e0*/  LDS.U16 R6, [R0+UR49+0x208] ;  /* 0x0002083100067984 */ /* 0x000fe20008000400 */
[----:B------:R-:W-:-:S03]  /*34f0*/  VIADD R7, R3, 0x210 ;  /* 0x0000021003077836 */ /* 0x000fc60000000000 */
[----:B------:R-:W-:Y:S03]  /*3500*/  LDS.U16 R3, [R0+UR49+0x308] ;  /* 0x0003083100037984 */ /* 0x000fe60008000400 */
[----:B------:R-:W-:Y:S02]  /*3510*/  @P0 VIADD R7, R4, 0xfffffff0 ;  /* 0xfffffff004070836 */ /* 0x000fe40000000000 */
[----:B------:R-:W1:Y:S04]  /*3520*/  LDS.U16 R4, [R0+UR49+0x200] ;  /* 0x0002003100047984 */ /* 0x000e680008000400 */
[----:B------:R-:W-:Y:S04]  /*3530*/  LDS.U16 R8, [R7+0x100] ;  /* 0x0001000007087984 */ /* 0x000fe80000000400 */
[----:B------:R-:W2:Y:S04]  /*3540*/  LDS.U16 R9, [R7] ;  /* 0x0000000007097984 */ /* 0x000ea80000000400 */
[----:B------:R-:W-:Y:S04]  /*3550*/  LDS.U16 R10, [R7+0x108] ;  /* 0x00010800070a7984 */ /* 0x000fe80000000400 */
[----:B------:R-:W3:Y:S01]  /*3560*/  LDS.U16 R11, [R7+0x8] ;  /* 0x00000800070b7984 */ /* 0x000ee20000000400 */
[----:B-1----:R-:W-:-:S02]  /*3570*/  PRMT R5, R4, 0x5410, R5 ;  /* 0x0000541004057816 */ /* 0x002fc40000000005 */
[----:B------:R-:W-:Y:S02]  /*3580*/  PRMT R4, R6, 0x5410, R3 ;  /* 0x0000541006047816 */ /* 0x000fe40000000003 */
[----:B--2---:R-:W-:Y:S02]  /*3590*/  PRMT R3, R9, 0x5410, R8 ;  /* 0x0000541009037816 */ /* 0x004fe40000000008 */
[----:B---3--:R-:W-:-:S07]  /*35a0*/  PRMT R0, R11, 0x5410, R10 ;  /* 0x000054100b007816 */ /* 0x008fce000000000a */
.L_x_59:
[----:B------:R-:W-:Y:S05]  /*35b0*/  BSYNC B1 ;  /* 0x0000000000017941 */ /* 0x000fea0003800000 */
.L_x_58:
[----:B------:R-:W-:Y:S01]  /*35c0*/  @!PT LDS RZ, [RZ] ;  /* 0x00000000fffff984 */ /* 0x000fe20000000800 */
[----:B------:R-:W-:Y:S01]  /*35d0*/  @!PT LDS RZ, [RZ] ;  /* 0x00000000fffff984 */ /* 0x000fe20000000800 */
[----:B------:R-:W-:Y:S01]  /*35e0*/  @!PT LDS RZ, [RZ] ;  /* 0x00000000fffff984 */ /* 0x000fe20000000800 */
[----:B------:R-:W-:Y:S01]  /*35f0*/  @!PT LDS RZ, [RZ] ;  /* 0x00000000fffff984 */ /* 0x000fe20000000800 */
[----:B------:R1:W-:Y:S06]  /*3600*/  MEMBAR.ALL.CTA ;  /* 0x0000000000007992 */ /* 0x0003ec0000008000 */
[----:B-1----:R-:W1:Y:S01]  /*3610*/  FENCE.VIEW.ASYNC.S ;  /* 0x00000000000073c6 */ /* 0x002e620000000000 */
[----:B------:R-:W-:Y:S05]  /*3620*/  @!P1 BRA `(.L_x_60) ;  /* 0x0000000000049947 */ /* 0x000fea0003800000 */
[----:B------:R-:W-:Y:S01]  /*3630*/  BPT.TRAP 0x1 ;  /* 0x000000040000795c */ /* 0x000fe20000300000 */
.L_x_60:
[----:B------:R-:W2:Y:S01]  /*3640*/  S2R R7, SR_CgaCtaId ;  /* 0x0000000000077919 */ /* 0x000ea20000008800 */
[----:B------:R-:W-:Y:S02]  /*3650*/  VIADD R6, R13, 0x120 ;  /* 0x000001200d067836 */ /* 0x000fe40000000000 */
[----:B------:R-:W-:-:S05]  /*3660*/  VIADD R64, R64, 0x1 ;  /* 0x0000000140407836 */ /* 0x000fca0000000000 */
[----:B------:R-:W-:-:S04]  /*3670*/  ISETP.NE.AND P0, PT, R64, 0x2, PT ;  /* 0x000000024000780c */ /* 0x000fc80003f05270 */
[----:B------:R-:W-:Y:S02]  /*3680*/  SEL R64, R64, RZ, P0 ;  /* 0x000000ff40407207 */ /* 0x000fe40000000000 */
[----:B--2---:R-:W-:-:S04]  /*3690*/  PRMT R6, R7, 0x654, R6 ;  /* 0x0000065407067816 */ /* 0x004fc80000000006 */
[----:B-1----:R1:W-:Y:S02]  /*36a0*/  SYNCS.ARRIVE.TRANS64.RED.A1T0 RZ, [R6+URZ], RZ ;  /* 0x000000ff06ff79a7 */ /* 0x0023e4000810043f */
[----:B-1----:R-:W-:-:S04]  /*36b0*/  SEL R6, RZ, 0x1, P0 ;  /* 0x00000001ff067807 */ /* 0x002fc80000000000 */
[----:B------:R-:W-:-:S07]  /*36c0*/  LOP3.LUT R61, R61, R6, RZ, 0x3c, !PT ;  /* 0x000000063d3d7212 */ /* 0x000fce00078e3cff */
.L_x_54:
[----:B------:R-:W-:Y:S05]  /*36d0*/  BSYNC B0 ;  /* 0x0000000000007941 */ /* 0x000fea0003800000 */
.L_x_53:
[----:B------:R-:W-:Y:S01]  /*36e0*/  F2FP.F16.E4M3.UNPACK_B R6, R5 ;  /* 0x00000005ff06723e */ /* 0x000fe200020006ff */
[C---:B-----5:R-:W-:Y:S01]  /*36f0*/  FMUL R10, R58.reuse, R93 ;  /* 0x0000005d3a0a7220 */ /* 0x060fe20000400000 */
[----:B------:R-:W-:Y:S01]  /*3700*/  F2FP.F16.E4M3.UNPACK_B R7, R5.H1 ;  /* 0x00000005ff07723e */ /* 0x000fe200030006ff */
[C---:B------:R-:W-:Y:S01]  /*3710*/  FMUL R96, R58.reuse, R96 ;  /* 0x000000603a607220 */ /* 0x040fe20000400000 */
[----:B------:R-:W-:Y:S01]  /*3720*/  SHF.R.U32.HI R9, RZ, 0x4, R18 ;  /* 0x00000004ff097819 */ /* 0x000fe20000011612 */
[--C-:B------:R-:W-:Y:S02]  /*3730*/  HADD2.F32 R8, -RZ, R6.reuse.H0_H0 ;  /* 0x20000006ff087230 */ /* 0x100fe40000004100 */
[C---:B------:R-:W-:Y:S01]  /*3740*/  FMUL R91, R58.reuse, R91 ;  /* 0x0000005b3a5b7220 */ /* 0x040fe20000400000 */
[----:B------:R-:W-:Y:S01]  /*3750*/  HADD2.F32 R6, -RZ, R6.H1_H1 ;  /* 0x30000006ff067230 */ /* 0x000fe20000004100 */
[----:B------:R-:W-:Y:S01]  /*3760*/  LOP3.LUT P1, RZ, R9, 0x1, RZ, 0xc0, !PT ;  /* 0x0000000109ff7812 */ /* 0x000fe2000782c0ff */
[----:B------:R-:W-:Y:S01]  /*3770*/  FMUL R9, R58, R94 ;  /* 0x0000005e3a097220 */ /* 0x000fe20000400000 */
[----:B------:R-:W-:Y:S01]  /*3780*/  FFMA R11, R57, R8, R10 ;  /* 0x00000008390b7223 */ /* 0x000fe2000000000a */
[----:B------:R-:W-:-:S02]  /*3790*/  HADD2.F32 R8, -RZ, R7.H0_H0 ;  /* 0x20000007ff087230 */ /* 0x000fc40000004100 */
[C---:B------:R-:W-:Y:S01]  /*37a0*/  FFMA R96, R57.reuse, R6, R96 ;  /* 0x0000000639607223 */ /* 0x040fe20000000060 */
[----:B------:R-:W-:Y:S01]  /*37b0*/  HADD2.F32 R10, -RZ, R7.H1_H1 ;  /* 0x30000007ff0a7230 */ /* 0x000fe20000004100 */
[----:B------:R-:W-:Y:S01]  /*37c0*/  F2FP.F16.E4M3.UNPACK_B R7, R4 ;  /* 0x00000004ff07723e */ /* 0x000fe200020006ff */
[C---:B------:R-:W-:Y:S01]  /*37d0*/  FMUL R20, R58.reuse, R89 ;  /* 0x000000593a147220 */ /* 0x040fe20000400000 */
[C---:B------:R-:W-:Y:S01]  /*37e0*/  FFMA R91, R57.reuse, R8, R91 ;  /* 0x00000008395b7223 */ /* 0x040fe2000000005b */
[----:B------:R-:W-:Y:S01]  /*37f0*/  F2FP.F16.E4M3.UNPACK_B R6, R4.H1 ;  /* 0x00000004ff06723e */ /* 0x000fe200030006ff */
[----:B------:R-:W-:Y:S01]  /*3800*/  FFMA R14, R57, R10, R9 ;  /* 0x0000000a390e7223 */ /* 0x000fe20000000009 */
[--C-:B------:R-:W-:Y:S02]  /*3810*/  HADD2.F32 R8, -RZ, R7.reuse.H0_H0 ;  /* 0x20000007ff087230 */ /* 0x100fe40000004100 */
[----:B------:R-:W-:Y:S01]  /*3820*/  FMUL R9, R58, R92 ;  /* 0x0000005c3a097220 */ /* 0x000fe20000400000 */
[----:B------:R-:W-:Y:S01]  /*3830*/  HADD2.F32 R10, -RZ, R7.H1_H1 ;  /* 0x30000007ff0a7230 */ /* 0x000fe20000004100 */
[----:B------:R-:W-:Y:S01]  /*3840*/  F2FP.F16.E4M3.UNPACK_B R7, R3 ;  /* 0x00000003ff07723e */ /* 0x000fe200020006ff */
[----:B------:R-:W-:-:S02]  /*3850*/  HADD2.F32 R12, -RZ, R6.H0_H0 ;  /* 0x20000006ff0c7230 */ /* 0x000fc40000004100 */
[C---:B------:R-:W-:Y:S01]  /*3860*/  FFMA R20, R57.reuse, R8, R20 ;  /* 0x0000000839147223 */ /* 0x040fe20000000014 */
[----:B------:R-:W-:Y:S02]  /*3870*/  HADD2.F32 R6, -RZ, R6.H1_H1 ;  /* 0x30000006ff067230 */ /* 0x000fe40000004100 */
[C---:B------:R-:W-:Y:S01]  /*3880*/  FFMA R13, R57.reuse, R10, R9 ;  /* 0x0000000a390d7223 */ /* 0x040fe20000000009 */
[--C-:B------:R-:W-:Y:S02]  /*3890*/  HADD2.F32 R8, -RZ, R7.reuse.H0_H0 ;  /* 0x20000007ff087230 */ /* 0x100fe40000004100 */
[C---:B------:R-:W-:Y:S01]  /*38a0*/  FMUL R90, R58.reuse, R90 ;  /* 0x0000005a3a5a7220 */ /* 0x040fe20000400000 */
[----:B------:R-:W-:Y:S01]  /*38b0*/  HADD2.F32 R10, -RZ, R7.H1_H1 ;  /* 0x30000007ff0a7230 */ /* 0x000fe20000004100 */
[----:B------:R-:W-:Y:S01]  /*38c0*/  F2FP.F16.E4M3.UNPACK_B R7, R3.H1 ;  /* 0x00000003ff07723e */ /* 0x000fe200030006ff */
[C---:B------:R-:W-:Y:S01]  /*38d0*/  FMUL R87, R58.reuse, R87 ;  /* 0x000000573a577220 */ /* 0x040fe20000400000 */
[C---:B------:R-:W-:Y:S01]  /*38e0*/  FFMA R90, R57.reuse, R6, R90 ;  /* 0x00000006395a7223 */ /* 0x040fe2000000005a */
[C---:B------:R-:W-:Y:S01]  /*38f0*/  FMUL R9, R58.reuse, R88 ;  /* 0x000000583a097220 */ /* 0x040fe20000400000 */
[----:B------:R-:W-:Y:S01]  /*3900*/  FMUL R85, R58, R85 ;  /* 0x000000553a557220 */ /* 0x000fe20000400000 */
[----:B------:R-:W-:Y:S01]  /*3910*/  FFMA R87, R57, R12, R87 ;  /* 0x0000000c39577223 */ /* 0x000fe20000000057 */
[----:B------:R-:W-:-:S02]  /*3920*/  HADD2.F32 R6, -RZ, R7.H0_H0 ;  /* 0x20000007ff067230 */ /* 0x000fc40000004100 */
[----:B------:R-:W-:Y:S01]  /*3930*/  FMUL R12, R58, R83 ;  /* 0x000000533a0c7220 */ /* 0x000fe20000400000 */
[C---:B------:R-:W-:Y:S01]  /*3940*/  FFMA R24, R57.reuse, R10, R9 ;  /* 0x0000000a39187223 */ /* 0x040fe20000000009 */
[----:B------:R-:W-:Y:S01]  /*3950*/  F2FP.F16.E4M3.UNPACK_B R9, R0 ;  /* 0x00000000ff09723e */ /* 0x000fe200020006ff */
[C---:B------:R-:W-:Y:S01]  /*3960*/  FFMA R85, R57.reuse, R8, R85 ;  /* 0x0000000839557223 */ /* 0x040fe20000000055 */
[C---:B------:R-:W-:Y:S01]  /*3970*/  FFMA R15, R57.reuse, R6, R12 ;  /* 0x00000006390f7223 */ /* 0x040fe2000000000c */
[----:B------:R-:W-:Y:S01]  /*3980*/  LOP3.LUT R6, R18, 0xff, RZ, 0xc0, !PT ;  /* 0x000000ff12067812 */ /* 0x000fe200078ec0ff */
[----:B------:R-:W-:Y:S02]  /*3990*/  HADD2.F32 R8, -RZ, R7.H1_H1 ;  /* 0x30000007ff087230 */ /* 0x000fe40000004100 */
[C---:B------:R-:W-:Y:S01]  /*39a0*/  FMUL R21, R58.reuse, R86 ;  /* 0x000000563a157220 */ /* 0x040fe20000400000 */
[--C-:B------:R-:W-:Y:S02]  /*39b0*/  HADD2.F32 R10, -RZ, R9.reuse.H0_H0 ;  /* 0x20000009ff0a7230 */ /* 0x100fe40000004100 */
[----:B------:R-:W-:Y:S01]  /*39c0*/  FMUL R81, R58, R81 ;  /* 0x000000513a517220 */ /* 0x000fe20000400000 */
[----:B------:R-:W-:Y:S01]  /*39d0*/  VIADD R6, R6, 0x1f ;  /* 0x0000001f06067836 */ /* 0x000fe20000000000 */
[----:B------:R-:W-:Y:S01]  /*39e0*/  F2FP.F16.E4M3.UNPACK_B R7, R0.H1 ;  /* 0x00000000ff07723e */ /* 0x000fe200030006ff */
[C---:B------:R-:W-:Y:S01]  /*39f0*/  FFMA R26, R57.reuse, R8, R21 ;  /* 0x00000008391a7223 */ /* 0x040fe20000000015 */
[----:B------:R-:W-:Y:S01]  /*3a00*/  FFMA R81, R57, R10, R81 ;  /* 0x0000000a39517223 */ /* 0x000fe20000000051 */
[----:B------:R-:W-:Y:S01]  /*3a10*/  HADD2.F32 R8, -RZ, R9.H1_H1 ;  /* 0x30000009ff087230 */ /* 0x000fe20000004100 */
[----:B------:R-:W-:Y:S01]  /*3a20*/  ISETP.GT.U32.AND P0, PT, R6, 0x3e, PT ;  /* 0x0000003e0600780c */ /* 0x000fe20003f04070 */
[----:B------:R-:W-:-:S02]  /*3a30*/  HADD2.F32 R10, -RZ, R7.H0_H0 ;  /* 0x20000007ff0a7230 */ /* 0x000fc40000004100 */
[C---:B------:R-:W-:Y:S01]  /*3a40*/  FMUL R84, R58.reuse, R84 ;  /* 0x000000543a547220 */ /* 0x040fe20000400000 */
[----:B------:R-:W-:Y:S02]  /*3a50*/  HADD2.F32 R12, -RZ, R7.H1_H1 ;  /* 0x30000007ff0c7230 */ /* 0x000fe40000004100 */
[C---:B------:R-:W-:Y:S01]  /*3a60*/  FMUL R79, R58.reuse, R79 ;  /* 0x0000004f3a4f7220 */ /* 0x040fe20000400000 */
[----:B------:R-:W-:Y:S02]  /*3a70*/  IMAD.MOV.U32 R9, RZ, RZ, 0x10 ;  /* 0x00000010ff097424 */ /* 0x000fe400078e00ff */
[----:B------:R-:W-:Y:S01]  /*3a80*/  FMUL R7, R58, R82 ;  /* 0x000000523a077220 */ /* 0x000fe20000400000 */
[C---:B------:R-:W-:Y:S01]  /*3a90*/  FFMA R8, R57.reuse, R8, R84 ;  /* 0x0000000839087223 */ /* 0x040fe20000000054 */
[C---:B------:R-:W-:Y:S01]  /*3aa0*/  FFMA R10, R57.reuse, R10, R79 ;  /* 0x0000000a390a7223 */ /* 0x040fe2000000004f */
[----:B------:R-:W-:Y:S01]  /*3ab0*/  F2FP.SATFINITE.RELU.E4M3.F32.PACK_AB_MERGE_C R96, R96, R11, RZ ;  /* 0x0000000b6060723e */ /* 0x000fe200048078ff */
[----:B------:R-:W-:Y:S01]  /*3ac0*/  FFMA R7, R57, R12, R7 ;  /* 0x0000000c39077223 */ /* 0x000fe20000000007 */
[----:B------:R-:W-:-:S02]  /*3ad0*/  SEL R9, R9, 0xfffffff0, !P1 ;  /* 0xfffffff009097807 */ /* 0x000fc40004800000 */
[----:B------:R-:W-:Y:S02]  /*3ae0*/  F2FP.SATFINITE.RELU.E4M3.F32.PACK_AB_MERGE_C R14, R14, R91, RZ ;  /* 0x0000005b0e0e723e */ /* 0x000fe400048078ff */
[----:B------:R-:W-:Y:S01]  /*3af0*/  F2FP.SATFINITE.RELU.E4M3.F32.PACK_AB_MERGE_C R20, R13, R20, RZ ;  /* 0x000000140d14723e */ /* 0x000fe200048078ff */
[----:B------:R-:W-:Y:S01]  /*3b00*/  IMAD.IADD R11, R62, 0x1, R9 ;  /* 0x000000013e0b7824 */ /* 0x000fe200078e0209 */
[----:B------:R-:W-:Y:S02]  /*3b10*/  F2FP.SATFINITE.RELU.E4M3.F32.PACK_AB_MERGE_C R90, R90, R87, RZ ;  /* 0x000000575a5a723e */ /* 0x000fe400048078ff */
[----:B------:R-:W-:Y:S02]  /*3b20*/  F2FP.SATFINITE.RELU.E4M3.F32.PACK_AB_MERGE_C R24, R24, R85, RZ ;  /* 0x000000551818723e */ /* 0x000fe400048078ff */
[----:B------:R-:W-:Y:S02]  /*3b30*/  F2FP.SATFINITE.RELU.E4M3.F32.PACK_AB_MERGE_C R26, R26, R15, RZ ;  /* 0x0000000f1a1a723e */ /* 0x000fe400048078ff */
[----:B------:R-:W-:-:S02]  /*3b40*/  F2FP.SATFINITE.RELU.E4M3.F32.PACK_AB_MERGE_C R8, R8, R81, RZ ;  /* 0x000000510808723e */ /* 0x000fc400048078ff */
[----:B------:R-:W-:Y:S01]  /*3b50*/  F2FP.SATFINITE.RELU.E4M3.F32.PACK_AB_MERGE_C R10, R7, R10, RZ ;  /* 0x0000000a070a723e */ /* 0x000fe200048078ff */
[----:B------:R-:W-:Y:S06]  /*3b60*/  @P0 BRA `(.L_x_61) ;  /* 0x0000000000040947 */ /* 0x000fec0003800000 */
[----:B------:R-:W-:-:S04]  /*3b70*/  DEPBAR.LE SB0, 0x1 ;  /* 0x000080400000791a */ /* 0x000fc80000000000 */
.L_x_61:
[----:B------:R-:W-:Y:S05]  /*3b80*/  WARPSYNC.ALL ;  /* 0x0000000000007948 */ /* 0x000fea0003800000 */
[----:B------:R-:W-:Y:S06]  /*3b90*/  BAR.SYNC.DEFER_BLOCKING 0x1, 0x100 ;  /* 0x0044000000007b1d */ /* 0x000fec0000010000 */
[----:B------:R-:W-:Y:S01]  /*3ba0*/  BSSY B0, `(.L_x_62) ;  /* 0x0000016000007945 */ /* 0x000fe20003800000 */
[----:B------:R1:W-:Y:S04]  /*3bb0*/  STS.U16 [R59+UR49+0x2200], R96 ;  /* 0x002200603b007988 */ /* 0x0003e80008000431 */
[----:B------:R1:W-:Y:S04]  /*3bc0*/  STS.U16 [R59+UR49+0x2300], R14 ;  /* 0x0023000e3b007988 */ /* 0x0003e80008000431 */
[----:B------:R1:W-:Y:S04]  /*3bd0*/  STS.U16 [R59+UR49+0x2208], R20 ;  /* 0x002208143b007988 */ /* 0x0003e80008000431 */
[----:B------:R1:W-:Y:S04]  /*3be0*/  STS.U16 [R59+UR49+0x2308], R90 ;  /* 0x0023085a3b007988 */ /* 0x0003e80008000431 */
[----:B------:R1:W-:Y:S04]  /*3bf0*/  STS.U16 [R11+0x2200], R24 ;  /* 0x002200180b007388 */ /* 0x0003e80000000400 */
[----:B------:R1:W-:Y:S04]  /*3c00*/  STS.U16 [R11+0x2300], R26 ;  /* 0x0023001a0b007388 */ /* 0x0003e80000000400 */
[----:B------:R1:W-:Y:S04]  /*3c10*/  STS.U16 [R11+0x2208], R8 ;  /* 0x002208080b007388 */ /* 0x0003e80000000400 */
[----:B------:R1:W-:Y:S01]  /*3c20*/  STS.U16 [R11+0x2308], R10 ;  /* 0x0023080a0b007388 */ /* 0x0003e20000000400 */
[----:B------:R-:W-:Y:S01]  /*3c30*/  @!PT LDS RZ, [RZ] ;  /* 0x00000000fffff984 */ /* 0x000fe20000000800 */
[----:B------:R-:W-:Y:S01]  /*3c40*/  @!PT LDS RZ, [RZ] ;  /* 0x00000000fffff984 */ /* 0x000fe20000000800 */
[----:B------:R-:W-:Y:S01]  /*3c50*/  @!PT LDS RZ, [RZ] ;  /* 0x00000000fffff984 */ /* 0x000fe20000000800 */
[----:B------:R-:W-:Y:S01]  /*3c60*/  @!PT LDS RZ, [RZ] ;  /* 0x00000000fffff984 */ /* 0x000fe20000000800 */
[----:B------:R2:W-:Y:S06]  /*3c70*/  MEMBAR.ALL.CTA ;  /* 0x0000000000007992 */ /* 0x0005ec0000008000 */
[----:B--2---:R-:W2:Y:S02]  /*3c80*/  FENCE.VIEW.ASYNC.S ;  /* 0x00000000000073c6 */ /* 0x004ea40000000000 */
[----:B--2---:R-:W-:Y:S06]  /*3c90*/  BAR.SYNC.DEFER_BLOCKING 0x1, 0x100 ;  /* 0x0044000000007b1d */ /* 0x004fec0000010000 */
[----:B-1----:R-:W-:Y:S05]  /*3ca0*/  @P0 BRA `(.L_x_63) ;  /* 0x0000000000140947 */ /* 0x002fea0003800000 */
[----:B------:R-:W-:Y:S02]  /*3cb0*/  UIADD3 UR4, UP0, UR40, 0x4f0, URZ ;  /* 0x000004f028047890 */ /* 0x000fe4000ff1e03f */
[----:B------:R-:W-:Y:S02]  /*3cc0*/  UIADD3 UR44, UR49, 0x2200, URZ ;  /* 0x00002200312c7890 */ /* 0x000fe4000fffe03f */
[----:B------:R-:W-:-:S09]  /*3cd0*/  UIADD3.X UR5, URZ, UR41, URZ, UP0, !UPT ;  /* 0x000000293f057290 */ /* 0x000fd200087fe43f */
[----:B------:R1:W-:Y:S02]  /*3ce0*/  UTMASTG.3D [UR44], [UR4] ;  /* 0x0000002c040073b5 */ /* 0x0003e40008010000 */
[----:B-1----:R0:W-:Y:S02]  /*3cf0*/  UTMACMDFLUSH ;  /* 0x00000000000079b7 */ /* 0x0021e40000000000 */
.L_x_63:
[----:B------:R-:W-:Y:S05]  /*3d00*/  BSYNC B0 ;  /* 0x0000000000007941 */ /* 0x000fea0003800000 */
.L_x_62:
[----:B------:R-:W-:Y:S04]  /*3d10*/  BSSY B0, `(.L_x_64) ;  /* 0x000002e000007945 */ /* 0x000fe80003800000 */
[----:B------:R-:W-:Y:S05]  /*3d20*/  @P3 BRA `(.L_x_65) ;  /* 0x0000000000b03947 */ /* 0x000fea0003800000 */
[----:B------:R-:W-:-:S13]  /*3d30*/  ISETP.NE.AND P3, PT, R60, 0x3, PT ;  /* 0x000000033c00780c */ /* 0x000fda0003f65270 */
[----:B------:R-:W-:Y:S05]  /*3d40*/  @!P3 BRA `(.L_x_66) ;  /* 0x000000000004b947 */ /* 0x000fea0003800000 */
[----:B------:R-:W-:Y:S01]  /*3d50*/  BPT.TRAP 0x1 ;  /* 0x000000040000795c */ /* 0x000fe20000300000 */
.L_x_66:
[----:B------:R-:W-:Y:S01]  /*3d60*/  LEA R12, R64, UR49, 0x3 ;  /* 0x00000031400c7c11 */ /* 0x000fe2000f8e18ff */
[----:B------:R-:W-:Y:S01]  /*3d70*/  BSSY B1, `(.L_x_67) ;  /* 0x0000004000017945 */ /* 0x000fe20003800000 */
[----:B------:R-:W-:-:S04]  /*3d80*/  SHF.L.U32 R7, R61, 0x1f, RZ ;  /* 0x0000001f3d077819 */ /* 0x000fc800000006ff */
[----:B------:R-:W1:Y:S02]  /*3d90*/  SYNCS.PHASECHK.TRANS64.TRYWAIT P1, [R12+URZ+0x110], R7 ;  /* 0x000110070c0075a7 */ /* 0x000e64000802017f */
[----:B-1----:R-:W-:Y:S05]  /*3da0*/  @!P1 BRA `(.L_x_68) ;  /* 0x0000003800e09947 */ /* 0x002fea0003800000 */
.L_x_148:
[----:B------:R-:W-:Y:S05]  /*3db0*/  BSYNC B1 ;  /* 0x0000000000017941 */ /* 0x000fea0003800000 */
.L_x_67:
[----:B------:R-:W-:Y:S04]  /*3dc0*/  BSSY B1, `(.L_x_69) ;  /* 0x0000011000017945 */ /* 0x000fe80003800000 */
[----:B------:R-:W-:Y:S05]  /*3dd0*/  @P2 BRA `(.L_x_70) ;  /* 0x00000000003c2947 */ /* 0x000fea0003800000 */
[----:B------:R-:W-:-:S04]  /*3de0*/  IMAD R13, R64, 0x1000, R59 ;  /* 0x00001000400d7824 */ /* 0x000fc800078e023b */
[----:B------:R-:W-:Y:S01]  /*3df0*/  VIADD R10, R13, UR49 ;  /* 0x000000310d0a7c36 */ /* 0x000fe20008000000 */
[----:B------:R-:W-:Y:S03]  /*3e00*/  LDS.U16 R5, [R13+UR49+0x300] ;  /* 0x000300310d057984 */ /* 0x000fe60008000400 */
[----:B------:R-:W-:Y:S01]  /*3e10*/  IMAD.IADD R10, R10, 0x1, R9 ;  /* 0x000000010a0a7824 */ /* 0x000fe200078e0209 */
[----:B------:R-:W2:Y:S04]  /*3e20*/  LDS.U16 R0, [R13+UR49+0x200] ;  /* 0x000200310d007984 */ /* 0x000ea80008000400 */
[----:B------:R-:W-:Y:S04]  /*3e30*/  LDS.U16 R4, [R13+UR49+0x308] ;  /* 0x000308310d047984 */ /* 0x000fe80008000400 */
[----:B------:R-:W3:Y:S04]  /*3e40*/  LDS.U16 R3, [R13+UR49+0x208] ;  /* 0x000208310d037984 */ /* 0x000ee80008000400 */
[----:B------:R-:W-:Y:S04]  /*3e50*/  LDS.U16 R6, [R10+0x300] ;  /* 0x000300000a067984 */ /* 0x000fe80000000400 */
[----:B-1----:R-:W1:Y:S04]  /*3e60*/  LDS.U16 R7, [R10+0x200] ;  /* 0x000200000a077984 */ /* 0x002e680000000400 */
[----:B------:R-:W-:Y:S04]  /*3e70*/  LDS.U16 R8, [R10+0x308] ;  /* 0x000308000a087984 */ /* 0x000fe80000000400 */
[----:B------:R-:W4:Y:S01]  /*3e80*/  LDS.U16 R9, [R10+0x208] ;  /* 0x000208000a097984 */ /* 0x000f220000000400 */
[----:B--2---:R-:W-:-:S02]  /*3e90*/  PRMT R5, R0, 0x5410, R5 ;  /* 0x0000541000057816 */ /* 0x004fc40000000005 */
[----:B---3--:R-:W-:Y:S02]  /*3ea0*/  PRMT R4, R3, 0x5410, R4 ;  /* 0x0000541003047816 */ /* 0x008fe40000000004 */
[----:B-1----:R-:W-:Y:S02]  /*3eb0*/  PRMT R3, R7, 0x5410, R6 ;  /* 0x0000541007037816 */ /* 0x002fe40000000006 */
[----:B----4-:R-:W-:-:S07]  /*3ec0*/  PRMT R0, R9, 0x5410, R8 ;  /* 0x0000541009007816 */ /* 0x010fce0000000008 */
.L_x_70:
[----:B------:R-:W-:Y:S05]  /*3ed0*/  BSYNC B1 ;  /* 0x0000000000017941 */ /* 0x000fea0003800000 */
.L_x_69:
[----:B------:R-:W-:Y:S01]  /*3ee0*/  @!PT LDS RZ, [RZ] ;  /* 0x00000000fffff984 */ /* 0x000fe20000000800 */
[----:B------:R-:W-:Y:S01]  /*3ef0*/  @!PT LDS RZ, [RZ] ;  /* 0x00000000fffff984 */ /* 0x000fe20000000800 */
[----:B------:R-:W-:Y:S01]  /*3f00*/  @!PT LDS RZ, [RZ] ;  /* 0x00000000fffff984 */ /* 0x000fe20000000800 */
[----:B------:R-:W-:Y:S01]  /*3f10*/  @!PT LDS RZ, [RZ] ;  /* 0x00000000fffff984 */ /* 0x000fe20000000800 */
[----:B------:R2:W-:Y:S06]  /*3f20*/  MEMBAR.ALL.CTA ;  /* 0x0000000000007992 */ /* 0x0005ec0000008000 */
[----:B--2---:R-:W2:Y:S01]  /*3f30*/  FENCE.VIEW.ASYNC.S ;  /* 0x00000000000073c6 */ /* 0x004ea20000000000 */
[----:B------:R-:W-:Y:S05]  /*3f40*/  @!P3 BRA `(.L_x_71) ;  /* 0x000000000004b947 */ /* 0x000fea0003800000 */
[----:B------:R-:W-:Y:S01]  /*3f50*/  BPT.TRAP 0x1 ;  /* 0x000000040000795c */ /* 0x000fe20000300000 */
.L_x_71:
[----:B-1----:R-:W1:Y:S01]  /*3f60*/  S2R R7, SR_CgaCtaId ;  /* 0x0000000000077919 */ /* 0x002e620000008800 */
[----:B------:R-:W-:Y:S02]  /*3f70*/  VIADD R6, R12, 0x120 ;  /* 0x000001200c067836 */ /* 0x000fe40000000000 */
[----:B------:R-:W-:-:S05]  /*3f80*/  VIADD R64, R64, 0x1 ;  /* 0x0000000140407836 */ /* 0x000fca0000000000 */
[----:B------:R-:W-:-:S04]  /*3f90*/  ISETP.NE.AND P1, PT, R64, 0x2, PT ;  /* 0x000000024000780c */ /* 0x000fc80003f25270 */
[----:B------:R-:W-:Y:S02]  /*3fa0*/  SEL R64, R64, RZ, P1 ;  /* 0x000000ff40407207 */ /* 0x000fe40000800000 */
[----:B-1----:R-:W-:-:S04]  /*3fb0*/  PRMT R6, R7, 0x654, R6 ;  /* 0x0000065407067816 */ /* 0x002fc80000000006 */
[----:B--2---:R1:W-:Y:S02]  /*3fc0*/  SYNCS.ARRIVE.TRANS64.RED.A1T0 RZ, [R6+URZ], RZ ;  /* 0x000000ff06ff79a7 */ /* 0x0043e4000810043f */
[----:B-1----:R-:W-:-:S04]  /*3fd0*/  SEL R6, RZ, 0x1, P1 ;  /* 0x00000001ff067807 */ /* 0x002fc80000800000 */
[----:B------:R-:W-:-:S07]  /*3fe0*/  LOP3.LUT R61, R61, R6, RZ, 0x3c, !PT ;  /* 0x000000063d3d7212 */ /* 0x000fce00078e3cff */
.L_x_65:
[----:B------:R-:W-:Y:S05]  /*3ff0*/  BSYNC B0 ;  /* 0x0000000000007941 */ /* 0x000fea0003800000 */
.L_x_64:
[-C--:B------:R-:W-:Y:S01]  /*4000*/  F2FP.F16.E4M3.UNPACK_B R6, R5.reuse ;  /* 0x00000005ff06723e */ /* 0x080fe200020006ff */
[C---:B------:R-:W-:Y:S01]  /*4010*/  FMUL R9, R58.reuse, R80 ;  /* 0x000000503a097220 */ /* 0x040fe20000400000 */
[----:B------:R-:W-:Y:S01]  /*4020*/  F2FP.F16.E4M3.UNPACK_B R5, R5.H1 ;  /* 0x00000005ff05723e */ /* 0x000fe200030006ff */
[C---:B------:R-:W-:Y:S01]  /*4030*/  FMUL R75, R58.reuse, R75 ;  /* 0x0000004b3a4b7220 */ /* 0x040fe20000400000 */
[----:B------:R-:W-:Y:S01]  /*4040*/  F2FP.F16.E4M3.UNPACK_B R7, R4 ;  /* 0x00000004ff07723e */ /* 0x000fe200020006ff */
[--C-:B------:R-:W-:Y:S02]  /*4050*/  HADD2.F32 R8, -RZ, R6.reuse.H0_H0 ;  /* 0x20000006ff087230 */ /* 0x100fe40000004100 */
[C---:B------:R-:W-:Y:S01]  /*4060*/  FMUL R12, R58.reuse, R77 ;  /* 0x0000004d3a0c7220 */ /* 0x040fe20000400000 */
[----:B------:R-:W-:Y:S02]  /*4070*/  HADD2.F32 R6, -RZ, R6.H1_H1 ;  /* 0x30000006ff067230 */ /* 0x000fe40000004100 */
[----:B------:R-:W-:Y:S01]  /*4080*/  FMUL R78, R58, R78 ;  /* 0x0000004e3a4e7220 */ /* 0x000fe20000400000 */
[----:B------:R-:W-:-:S02]  /*4090*/  HADD2.F32 R10, -RZ, R5.H0_H0 ;  /* 0x20000005ff0a7230 */ /* 0x000fc40000004100 */
[C---:B------:R-:W-:Y:S01]  /*40a0*/  FFMA R12, R57.reuse, R8, R12 ;  /* 0x00000008390c7223 */ /* 0x040fe2000000000c */
[----:B------:R-:W-:Y:S02]  /*40b0*/  HADD2.F32 R8, -RZ, R7.H0_H0 ;  /* 0x20000007ff087230 */ /* 0x000fe40000004100 */
[C---:B------:R-:W-:Y:S01]  /*40c0*/  FFMA R9, R57.reuse, R6, R9 ;  /* 0x0000000639097223 */ /* 0x040fe20000000009 */
[----:B------:R-:W-:Y:S02]  /*40d0*/  HADD2.F32 R6, -RZ, R5.H1_H1 ;  /* 0x30000005ff067230 */ /* 0x000fe40000004100 */
[C---:B------:R-:W-:Y:S01]  /*40e0*/  FFMA R75, R57.reuse, R10, R75 ;  /* 0x0000000a394b7223 */ /* 0x040fe2000000004b */
[----:B------:R-:W-:Y:S02]  /*40f0*/  HADD2.F32 R10, -RZ, R7.H1_H1 ;  /* 0x30000007ff0a7230 */ /* 0x000fe40000004100 */
[C---:B------:R-:W-:Y:S01]  /*4100*/  FMUL R5, R58.reuse, R76 ;  /* 0x0000004c3a057220 */ /* 0x040fe20000400000 */
[----:B------:R-:W-:Y:S01]  /*4110*/  FMUL R73, R58, R73 ;  /* 0x000000493a497220 */ /* 0x000fe20000400000 */
[----:B------:R-:W-:Y:S01]  /*4120*/  F2FP.F16.E4M3.UNPACK_B R4, R4.H1 ;  /* 0x00000004ff04723e */ /* 0x000fe200030006ff */
[C---:B------:R-:W-:Y:S01]  /*4130*/  FFMA R78, R57.reuse, R6, R78 ;  /* 0x00000006394e7223 */ /* 0x040fe2000000004e */
[C---:B------:R-:W-:Y:S01]  /*4140*/  FFMA R10, R57.reuse, R10, R5 ;  /* 0x0000000a390a7223 */ /* 0x040fe20000000005 */
[----:B------:R-:W-:Y:S01]  /*4150*/  F2FP.F16.E4M3.UNPACK_B R5, R3 ;  /* 0x00000003ff05723e */ /* 0x000fe200020006ff */
[----:B------:R-:W-:Y:S01]  /*4160*/  FFMA R73, R57, R8, R73 ;  /* 0x0000000839497223 */ /* 0x000fe20000000049 */
[----:B------:R-:W-:-:S02]  /*4170*/  HADD2.F32 R6, -RZ, R4.H0_H0 ;  /* 0x20000004ff067230 */ /* 0x000fc40000004100 */
[C---:B------:R-:W-:Y:S01]  /*4180*/  FMUL R14, R58.reuse, R71 ;  /* 0x000000473a0e7220 */ /* 0x040fe20000400000 */
[----:B------:R-:W-:Y:S02]  /*4190*/  HADD2.F32 R4, -RZ, R4.H1_H1 ;  /* 0x30000004ff047230 */ /* 0x000fe40000004100 */
[C---:B------:R-:W-:Y:S01]  /*41a0*/  FMUL R69, R58.reuse, R69 ;  /* 0x000000453a457220 */ /* 0x040fe20000400000 */
[----:B------:R-:W-:Y:S01]  /*41b0*/  HADD2.F32 R8, -RZ, R5.H0_H0 ;  /* 0x20000005ff087230 */ /* 0x000fe20000004100 */
[----:B------:R-:W-:Y:S01]  /*41c0*/  F2FP.F16.E4M3.UNPACK_B R3, R3.H1 ;  /* 0x00000003ff03723e */ /* 0x000fe200030006ff */
[C---:B------:R-:W-:Y:S01]  /*41d0*/  FMUL R7, R58.reuse, R74 ;  /* 0x0000004a3a077220 */ /* 0x040fe20000400000 */
[C---:B------:R-:W-:Y:S01]  /*41e0*/  FFMA R14, R57.reuse, R6, R14 ;  /* 0x00000006390e7223 */ /* 0x040fe2000000000e */
[----:B------:R-:W-:Y:S01]  /*41f0*/  FMUL R70, R58, R70 ;  /* 0x000000463a467220 */ /* 0x000fe20000400000 */
[C---:B------:R-:W-:Y:S01]  /*4200*/  FFMA R69, R57.reuse, R8, R69 ;  /* 0x0000000839457223 */ /* 0x040fe20000000045 */
[----:B------:R-:W-:Y:S01]  /*4210*/  FFMA R7, R57, R4, R7 ;  /* 0x0000000439077223 */ /* 0x000fe20000000007 */
[----:B------:R-:W-:-:S02]  /*4220*/  HADD2.F32 R6, -RZ, R3.H0_H0 ;  /* 0x20000003ff067230 */ /* 0x000fc40000004100 */
[C---:B------:R-:W-:Y:S01]  /*4230*/  FMUL R67, R58.reuse, R67 ;  /* 0x000000433a437220 */ /* 0x040fe20000400000 */
[----:B------:R-:W-:Y:S01]  /*4240*/  HADD2.F32 R8, -RZ, R3.H1_H1 ;  /* 0x30000003ff087230 */ /* 0x000fe20000004100 */
[----:B------:R-:W-:Y:S01]  /*4250*/  F2FP.F16.E4M3.UNPACK_B R3, R0 ;  /* 0x00000000ff03723e */ /* 0x000fe200020006ff */
[----:B------:R-:W-:Y:S02]  /*4260*/  HADD2.F32 R4, -RZ, R5.H1_H1 ;  /* 0x30000005ff047230 */ /* 0x000fe40000004100 */
[----:B------:R-:W-:Y:S01]  /*4270*/  FMUL R5, R58, R72 ;  /* 0x000000483a057220 */ /* 0x000fe20000400000 */
[----:B------:R-:W-:Y:S01]  /*4280*/  F2FP.F16.E4M3.UNPACK_B R0, R0.H1 ;  /* 0x00000000ff00723e */ /* 0x000fe200030006ff */
[C---:B------:R-:W-:Y:S01]  /*4290*/  FFMA R67, R57.reuse, R6, R67 ;  /* 0x0000000639437223 */ /* 0x040fe20000000043 */
[----:B------:R-:W-:Y:S02]  /*42a0*/  HADD2.F32 R6, -RZ, R3.H1_H1 ;  /* 0x30000003ff067230 */ /* 0x000fe40000004100 */
[C---:B------:R-:W-:Y:S01]  /*42b0*/  FFMA R20, R57.reuse, R8, R5 ;  /* 0x0000000839147223 */ /* 0x040fe20000000005 */
[----:B------:R-:W-:Y:S01]  /*42c0*/  FFMA R70, R57, R4, R70 ;  /* 0x0000000439467223 */ /* 0x000fe20000000046 */
[----:B------:R-:W-:-:S02]  /*42d0*/  HADD2.F32 R8, -RZ, R0.H0_H0 ;  /* 0x20000000ff087230 */ /* 0x000fc40000004100 */
[C---:B------:R-:W-:Y:S01]  /*42e0*/  FMUL R24, R58.reuse, R65 ;  /* 0x000000413a187220 */ /* 0x040fe20000400000 */
[----:B------:R-:W-:Y:S02]  /*42f0*/  HADD2.F32 R4, -RZ, R3.H0_H0 ;  /* 0x20000003ff047230 */ /* 0x000fe40000004100 */
[C---:B------:R-:W-:Y:S01]  /*4300*/  FMUL R3, R58.reuse, R66 ;  /* 0x000000423a037220 */ /* 0x040fe20000400000 */
[----:B------:R-:W-:Y:S02]  /*4310*/  HADD2.F32 R0, -RZ, R0.H1_H1 ;  /* 0x30000000ff007230 */ /* 0x000fe40000004100 */
[C---:B------:R-:W-:Y:S01]  /*4320*/  FMUL R63, R58.reuse, R63 ;  /* 0x0000003f3a3f7220 */ /* 0x040fe20000400000 */
[----:B------:R-:W-:Y:S01]  /*4330*/  FMUL R5, R58, R68 ;  /* 0x000000443a057220 */ /* 0x000fe20000400000 */
[C---:B------:R-:W-:Y:S01]  /*4340*/  FFMA R4, R57.reuse, R4, R24 ;  /* 0x0000000439047223 */ /* 0x040fe20000000018 */
[C---:B------:R-:W-:Y:S01]  /*4350*/  FFMA R3, R57.reuse, R6, R3 ;  /* 0x0000000639037223 */ /* 0x040fe20000000003 */
[C---:B------:R-:W-:Y:S01]  /*4360*/  FFMA R8, R57.reuse, R8, R63 ;  /* 0x0000000839087223 */ /* 0x040fe2000000003f */
[----:B------:R-:W-:Y:S01]  /*4370*/  FFMA R5, R57, R0, R5 ;  /* 0x0000000039057223 */ /* 0x000fe20000000005 */
[----:B------:R-:W-:-:S02]  /*4380*/  F2FP.SATFINITE.RELU.E4M3.F32.PACK_AB_MERGE_C R12, R9, R12, RZ ;  /* 0x0000000c090c723e */ /* 0x000fc400048078ff */
[----:B------:R-:W-:Y:S02]  /*4390*/  F2FP.SATFINITE.RELU.E4M3.F32.PACK_AB_MERGE_C R78, R78, R75, RZ ;  /* 0x0000004b4e4e723e */ /* 0x000fe400048078ff */
[----:B------:R-:W-:Y:S02]  /*43a0*/  F2FP.SATFINITE.RELU.E4M3.F32.PACK_AB_MERGE_C R10, R10, R73, RZ ;  /* 0x000000490a0a723e */ /* 0x000fe400048078ff */
[----:B------:R-:W-:Y:S02]  /*43b0*/  F2FP.SATFINITE.RELU.E4M3.F32.PACK_AB_MERGE_C R14, R7, R14, RZ ;  /* 0x0000000e070e723e */ /* 0x000fe400048078ff */
[----:B------:R-:W-:Y:S02]  /*43c0*/  F2FP.SATFINITE.RELU.E4M3.F32.PACK_AB_MERGE_C R70, R70, R69, RZ ;  /* 0x000000454646723e */ /* 0x000fe400048078ff */
[----:B------:R-:W-:Y:S02]  /*43d0*/  F2FP.SATFINITE.RELU.E4M3.F32.PACK_AB_MERGE_C R20, R20, R67, RZ ;  /* 0x000000431414723e */ /* 0x000fe400048078ff */
[----:B------:R-:W-:-:S02]  /*43e0*/  F2FP.SATFINITE.RELU.E4M3.F32.PACK_AB_MERGE_C R4, R3, R4, RZ ;  /* 0x000000040304723e */ /* 0x000fc400048078ff */
[----:B------:R-:W-:Y:S01]  /*43f0*/  F2FP.SATFINITE.RELU.E4M3.F32.PACK_AB_MERGE_C R8, R5, R8, RZ ;  /* 0x000000080508723e */ /* 0x000fe200048078ff */
[----:B------:R-:W-:Y:S06]  /*4400*/  @P0 BRA `(.L_x_72) ;  /* 0x0000000000040947 */ /* 0x000fec0003800000 */
[----:B------:R-:W-:-:S04]  /*4410*/  DEPBAR.LE SB0, 0x1 ;  /* 0x000080400000791a */ /* 0x000fc80000000000 */
.L_x_72:
[----:B------:R-:W-:Y:S05]  /*4420*/  WARPSYNC.ALL ;  /* 0x0000000000007948 */ /* 0x000fea0003800000 */
[----:B------:R-:W-:Y:S01]  /*4430*/  BAR.SYNC.DEFER_BLOCKING 0x1, 0x100 ;  /* 0x0044000000007b1d */ /* 0x000fe20000010000 */
[----:B------:R-:W-:-:S05]  /*4440*/  IADD3 R16, P1, R16, UR36, RZ ;  /* 0x0000002410107c10 */ /* 0x000fca000ff3e0ff */
        /* <DEDUP_REMOVED lines=19> */
[----:B------:R-:W-:Y:S02]  /*4580*/  UIADD3 UR4, UR49, 0x3200, URZ ;  /* 0x0000320031047890 */ /* 0x000fe4000fffe03f */
[----:B------:R-:W-:Y:S01]  /*4590*/  UIADD3.X UR9, URZ, UR41, URZ, UP0, !UPT ;  /* 0x000000293f097290 */ /* 0x000fe200087fe43f */
[----:B------:R-:W-:Y:S01]  /*45a0*/  UMOV UR6, UR46 ;  /* 0x0000002e00067c82 */ /* 0x000fe20008000000 */
[----:B------:R-:W-:-:S07]  /*45b0*/  UMOV UR7, UR47 ;  /* 0x0000002f00077c82 */ /* 0x000fce0008000000 */
[----:B------:R1:W-:Y:S02]  /*45c0*/  UTMASTG.3D [UR4], [UR8] ;  /* 0x00000004080073b5 */ /* 0x0003e40008010000 */
[----:B-1----:R0:W-:Y:S02]  /*45d0*/  UTMACMDFLUSH ;  /* 0x00000000000079b7 */ /* 0x0021e40000000000 */
.L_x_74:
[----:B------:R-:W-:Y:S05]  /*45e0*/  BSYNC B0 ;  /* 0x0000000000007941 */ /* 0x000fea0003800000 */
.L_x_73:
[----:B------:R-:W-:Y:S01]  /*45f0*/  ULDC.64 UR4, c[0x0][0x8f8] ;  /* 0x00023e0000047ab9 */ /* 0x000fe20000000a00 */
[----:B------:R-:W-:Y:S01]  /*4600*/  IADD3.X R17, R17, UR42, RZ, P1, !PT ;  /* 0x0000002a11117c10 */ /* 0x000fe20008ffe4ff */
[----:B------:R-:W-:Y:S01]  /*4610*/  UMOV UR47, 0xffffffff ;  /* 0xffffffff002f7882 */ /* 0x000fe20000000000 */
[----:B------:R-:W-:Y:S01]  /*4620*/  ISETP.GE.U32.AND P0, PT, R16, UR4, PT ;  /* 0x0000000410007c0c */ /* 0x000fe2000bf06070 */
[----:B------:R-:W-:Y:S01]  /*4630*/  IMAD.MOV.U32 R3, RZ, RZ, -0x1 ;  /* 0xffffffffff037424 */ /* 0x000fe200078e00ff */
[----:B------:R-:W-:Y:S01]  /*4640*/  PRMT R0, RZ, 0x7610, R0 ;  /* 0x00007610ff007816 */ /* 0x000fe20000000000 */
[----:B------:R-:W-:Y:S01]  /*4650*/  IMAD.MOV.U32 R8, RZ, RZ, -0x1 ;  /* 0xffffffffff087424 */ /* 0x000fe200078e00ff */
[----:B------:R-:W-:-:S13]  /*4660*/  ISETP.GE.U32.AND.EX P0, PT, R17, UR5, PT, P0 ;  /* 0x0000000511007c0c */ /* 0x000fda000bf06100 */
[----:B------:R-:W-:Y:S05]  /*4670*/  @P0 BRA `(.L_x_75) ;  /* 0x0000000400680947 */ /* 0x000fea0003800000 */
[----:B------:R-:W1:Y:S01]  /*4680*/  S2R R12, SR_CTAID.X ;  /* 0x00000000000c7919 */ /* 0x000e620000002500 */
[----:B------:R-:W2:Y:S01]  /*4690*/  LDC.64 R10, c[0x0][0x8d0] ;  /* 0x00023400ff0a7b82 */ /* 0x000ea20000000a00 */
[----:B------:R-:W-:Y:S01]  /*46a0*/  ULDC UR4, c[0x0][0x150] ;  /* 0x0000540000047ab9 */ /* 0x000fe20000000800 */
[----:B------:R-:W-:Y:S01]  /*46b0*/  IMAD.MOV.U32 R8, RZ, RZ, R16 ;  /* 0x000000ffff087224 */ /* 0x000fe200078e0010 */
[----:B------:R-:W3:Y:S01]  /*46c0*/  S2R R26, SR_CTAID.Y ;  /* 0x00000000001a7919 */ /* 0x000ee20000002600 */
[----:B------:R-:W-:-:S04]  /*46d0*/  IMAD.MOV.U32 R9, RZ, RZ, R17 ;  /* 0x000000ffff097224 */ /* 0x000fc800078e0011 */
[----:B------:R-:W4:Y:S08]  /*46e0*/  LDC R25, c[0x0][0x144] ;  /* 0x00005100ff197b82 */ /* 0x000f300000000800 */
[----:B------:R-:W3:Y:S08]  /*46f0*/  LDC R0, c[0x0][0x8d8] ;  /* 0x00023600ff007b82 */ /* 0x000ef00000000800 */
[----:B------:R-:W3:Y:S01]  /*4700*/  LDC.64 R20, c[0x0][0x8c8] ;  /* 0x00023200ff147b82 */ /* 0x000ee20000000a00 */
[----:B--2---:R-:W-:-:S04]  /*4710*/  ISETP.NE.U32.AND P0, PT, R10, RZ, PT ;  /* 0x000000ff0a00720c */ /* 0x004fc80003f05070 */
[----:B------:R-:W-:Y:S02]  /*4720*/  ISETP.NE.AND.EX P0, PT, R11, RZ, PT, P0 ;  /* 0x000000ff0b00720c */ /* 0x000fe40003f05300 */
[----:B-1----:R-:W-:-:S05]  /*4730*/  I2FP.F32.U32 R3, R12 ;  /* 0x0000000c00037245 */ /* 0x002fca0000201000 */
[----:B------:R-:W-:-:S04]  /*4740*/  FMUL R3, R3, UR4 ;  /* 0x0000000403037c20 */ /* 0x000fc80008400000 */
[----:B------:R1:W2:Y:S02]  /*4750*/  F2I.U32.TRUNC.NTZ R24, R3 ;  /* 0x0000000300187305 */ /* 0x0002a4000020f000 */
[----:B----4-:R-:W-:Y:S05]  /*4760*/  @!P0 BRA `(.L_x_76) ;  /* 0x0000000000288947 */ /* 0x010fea0003800000 */
[----:B-1----:R-:W1:Y:S02]  /*4770*/  LDC R3, c[0x0][0x8dc] ;  /* 0x00023700ff037b82 */ /* 0x002e640000000800 */
        /* <DEDUP_REMOVED lines=9> */
.L_x_76:
[----:B------:R-:W4:Y:S01]  /*4810*/  LDC.64 R14, c[0x0][0x8e8] ;  /* 0x00023a00ff0e7b82 */ /* 0x000f220000000a00 */
[-CC-:B---3--:R-:W-:Y:S01]  /*4820*/  SHF.R.U64 R32, R8, R0.reuse, R9.reuse ;  /* 0x0000000008207219 */ /* 0x188fe20000001209 */
[----:B--2---:R-:W-:Y:S01]  /*4830*/  IMAD.MOV R24, RZ, RZ, -R24 ;  /* 0x000000ffff187224 */ /* 0x004fe200078e0a18 */
[----:B------:R-:W-:Y:S01]  /*4840*/  SHF.R.U32.HI R0, RZ, R0, R9 ;  /* 0x00000000ff007219 */ /* 0x000fe20000011609 */
[----:B------:R-:W-:Y:S01]  /*4850*/  ULDC UR4, c[0x0][0x154] ;  /* 0x0000550000047ab9 */ /* 0x000fe20000000800 */
[----:B-1----:R-:W-:Y:S01]  /*4860*/  IADD3 R3, P0, RZ, -R32, RZ ;  /* 0x80000020ff037210 */ /* 0x002fe20007f1e0ff */
[----:B------:R-:W-:Y:S02]  /*4870*/  IMAD R28, R25, R24, R12 ;  /* 0x00000018191c7224 */ /* 0x000fe400078e020c */
[----:B------:R-:W1:Y:S01]  /*4880*/  LDC R6, c[0x0][0x8c0] ;  /* 0x00023000ff067b82 */ /* 0x000e620000000800 */
[----:B------:R-:W-:Y:S02]  /*4890*/  IMAD.MOV.U32 R7, RZ, RZ, 0x1 ;  /* 0x00000001ff077424 */ /* 0x000fe400078e00ff */
[----:B------:R-:W-:-:S04]  /*48a0*/  IMAD.X R5, RZ, RZ, ~R0, P0 ;  /* 0x000000ffff057224 */ /* 0x000fc800000e0e00 */
[-C--:B------:R-:W-:Y:S01]  /*48b0*/  IMAD R0, R5, R20.reuse, RZ ;  /* 0x0000001405007224 */ /* 0x080fe200078e02ff */
[----:B------:R-:W2:Y:S01]  /*48c0*/  LDC R8, c[0x0][0x8b0] ;  /* 0x00022c00ff087b82 */ /* 0x000ea20000000800 */
[----:B------:R-:W-:-:S04]  /*48d0*/  IMAD.WIDE.U32 R4, R3, R20, R16 ;  /* 0x0000001403047225 */ /* 0x000fc800078e0010 */
[----:B------:R-:W-:Y:S01]  /*48e0*/  IMAD R3, R3, R21, R0 ;  /* 0x0000001503037224 */ /* 0x000fe200078e0200 */
[----:B------:R-:W-:Y:S02]  /*48f0*/  I2FP.F32.U32 R0, R26 ;  /* 0x0000001a00007245 */ /* 0x000fe40000201000 */
[----:B------:R-:W3:Y:S01]  /*4900*/  LDC R30, c[0x0][0x900] ;  /* 0x00024000ff1e7b82 */ /* 0x000ee20000000800 */
[----:B------:R-:W-:Y:S01]  /*4910*/  IMAD.IADD R3, R5, 0x1, R3 ;  /* 0x0000000105037824 */ /* 0x000fe200078e0203 */
[----:B----4-:R-:W-:Y:S01]  /*4920*/  ISETP.NE.U32.AND P0, PT, R14, RZ, PT ;  /* 0x000000ff0e00720c */ /* 0x010fe20003f05070 */
[----:B------:R-:W-:Y:S01]  /*4930*/  FMUL R0, R0, UR4 ;  /* 0x0000000400007c20 */ /* 0x000fe20008400000 */
[----:B------:R-:W-:Y:S02]  /*4940*/  IMAD.MOV.U32 R5, RZ, RZ, -0x1 ;  /* 0xffffffffff057424 */ /* 0x000fe400078e00ff */
[----:B------:R-:W-:Y:S01]  /*4950*/  ISETP.NE.AND.EX P0, PT, R15, RZ, PT, P0 ;  /* 0x000000ff0f00720c */ /* 0x000fe20003f05300 */
[----:B------:R4:W3:Y:S01]  /*4960*/  F2I.U32.TRUNC.NTZ R20, R0 ;  /* 0x0000000000147305 */ /* 0x0008e2000020f000 */
[----:B------:R-:W4:Y:S01]  /*4970*/  LDC R21, c[0x0][0x148] ;  /* 0x00005200ff157b82 */ /* 0x000f220000000800 */
[----:B-1----:R-:W-:-:S02]  /*4980*/  SHF.R.U64 R12, R4, R6, R3 ;  /* 0x00000006040c7219 */ /* 0x002fc40000001203 */
[----:B------:R-:W-:-:S05]  /*4990*/  SHF.R.U32.HI R3, RZ, R6, R3 ;  /* 0x00000006ff037219 */ /* 0x000fca0000011603 */
[----:B------:R-:W1:Y:S01]  /*49a0*/  LDC R24, c[0x0][0x8a8] ;  /* 0x00022a00ff187b82 */ /* 0x000e620000000800 */
[-CC-:B--2---:R-:W-:Y:S02]  /*49b0*/  SHF.R.U64 R10, R12, R8.reuse, R3.reuse ;  /* 0x000000080c0a7219 */ /* 0x184fe40000001203 */
[----:B------:R-:W-:-:S05]  /*49c0*/  SHF.R.U32.HI R3, RZ, R8, R3 ;  /* 0x00000008ff037219 */ /* 0x000fca0000011603 */
[----:B------:R-:W2:Y:S01]  /*49d0*/  LDC R27, c[0x0][0x8f0] ;  /* 0x00023c00ff1b7b82 */ /* 0x000ea20000000800 */
[-C--:B---3--:R-:W-:Y:S02]  /*49e0*/  SHF.L.U32 R4, R5, R30.reuse, RZ ;  /* 0x0000001e05047219 */ /* 0x088fe400000006ff */
[-CC-:B------:R-:W-:Y:S02]  /*49f0*/  SHF.R.U64 R13, R10, R30.reuse, R3.reuse ;  /* 0x0000001e0a0d7219 */ /* 0x180fe40000001203 */
[----:B------:R-:W-:Y:S02]  /*4a00*/  SHF.R.U32.HI R5, RZ, R30, R3 ;  /* 0x0000001eff057219 */ /* 0x000fe40000011603 */
[----:B------:R-:W-:Y:S01]  /*4a10*/  LOP3.LUT R25, RZ, R4, RZ, 0x33, !PT ;  /* 0x00000004ff197212 */ /* 0x000fe200078e33ff */
[----:B------:R-:W3:Y:S01]  /*4a20*/  LDC R29, c[0x0][0x8e0] ;  /* 0x00023800ff1d7b82 */ /* 0x000ee20000000800 */
[----:B------:R-:W-:Y:S01]  /*4a30*/  SHF.L.U32 R30, R7, R30, RZ ;  /* 0x0000001e071e7219 */ /* 0x000fe200000006ff */
[----:B------:R-:W-:-:S06]  /*4a40*/  IMAD.MOV.U32 R4, RZ, RZ, R13 ;  /* 0x000000ffff047224 */ /* 0x000fcc00078e000d */
[----:B------:R-:W1:Y:S01]  /*4a50*/  LDC R31, c[0x0][0x8b8] ;  /* 0x00022e00ff1f7b82 */ /* 0x000e620000000800 */
[----:B------:R-:W-:Y:S05]  /*4a60*/  @!P0 BRA `(.L_x_77) ;  /* 0x0000000000288947 */ /* 0x000fea0003800000 */
[----:B----4-:R-:W4:Y:S02]  /*4a70*/  LDC R0, c[0x0][0x8f4] ;  /* 0x00023d00ff007b82 */ /* 0x010f240000000800 */
[----:B----4-:R-:W-:-:S05]  /*4a80*/  IADD3 R3, P0, R13, R0, RZ ;  /* 0x000000000d037210 */ /* 0x010fca0007f1e0ff */
        /* <DEDUP_REMOVED lines=8> */
.L_x_77:
[----:B------:R-:W-:Y:S01]  /*4b10*/  ISETP.NE.AND P0, PT, R2, 0x1, PT ;  /* 0x000000010200780c */ /* 0x000fe20003f05270 */
[----:B------:R-:W-:Y:S01]  /*4b20*/  IMAD.MOV R20, RZ, RZ, -R20 ;  /* 0x000000ffff147224 */ /* 0x000fe200078e0a14 */
[----:B--2-4-:R-:W-:Y:S01]  /*4b30*/  SHF.R.U64 R0, R4, R27, R5 ;  /* 0x0000001b04007219 */ /* 0x014fe20000001205 */
[----:B-1----:R-:W-:Y:S01]  /*4b40*/  VIADD R5, R24, 0xffffffff ;  /* 0xffffffff18057836 */ /* 0x002fe20000000000 */
[----:B------:R-:W-:Y:S02]  /*4b50*/  LOP3.LUT R3, R10, R25, RZ, 0xc0, !PT ;  /* 0x000000190a037212 */ /* 0x000fe400078ec0ff */
[----:B------:R-:W-:Y:S01]  /*4b60*/  R2UR UR47, R32 ;  /* 0x00000000202f72ca */ /* 0x000fe200000e0000 */
[----:B------:R-:W-:Y:S01]  /*4b70*/  IMAD.MOV R4, RZ, RZ, -R0 ;  /* 0x000000ffff047224 */ /* 0x000fe200078e0a00 */
[----:B------:R-:W-:Y:S01]  /*4b80*/  LOP3.LUT R5, R12, R5, RZ, 0xc0, !PT ;  /* 0x000000050c057212 */ /* 0x000fe200078ec0ff */
[----:B------:R-:W-:Y:S02]  /*4b90*/  IMAD R3, R30, R0, R3 ;  /* 0x000000001e037224 */ /* 0x000fe400078e0203 */
[----:B---3--:R-:W-:-:S02]  /*4ba0*/  IMAD R0, R4, R29, R13 ;  /* 0x0000001d04007224 */ /* 0x008fc400078e020d */
[----:B------:R-:W-:Y:S02]  /*4bb0*/  @P0 IMAD R28, R21, R20, R26 ;  /* 0x00000014151c0224 */ /* 0x000fe400078e021a */
[----:B------:R-:W-:Y:S02]  /*4bc0*/  IMAD R0, R0, R24, R5 ;  /* 0x0000001800007224 */ /* 0x000fe400078e0205 */
[----:B------:R-:W-:Y:S02]  /*4bd0*/  IMAD R3, R3, R31, R28 ;  /* 0x0000001f03037224 */ /* 0x000fe400078e021c */
[----:B------:R-:W-:-:S03]  /*4be0*/  IMAD.MOV.U32 R4, RZ, RZ, 0x1 ;  /* 0x00000001ff047424 */ /* 0x000fc600078e00ff */
[----:B------:R-:W-:Y:S02]  /*4bf0*/  SEL R8, R0, R3, !P0 ;  /* 0x0000000300087207 */ /* 0x000fe40004000000 */
[----:B------:R-:W-:Y:S02]  /*4c00*/  SEL R3, R3, R0, !P0 ;  /* 0x0000000003037207 */ /* 0x000fe40004000000 */
[----:B------:R-:W-:-:S07]  /*4c10*/  PRMT R0, R4, 0x7610, R0 ;  /* 0x0000761004007816 */ /* 0x000fce0000000000 */
.L_x_75:
[----:B------:R-:W-:Y:S01]  /*4c20*/  LOP3.LUT P0, RZ, R0, 0xff, RZ, 0xc0, !PT ;  /* 0x000000ff00ff7812 */ /* 0x000fe2000780c0ff */
[----:B------:R-:W-:-:S04]  /*4c30*/  UIMAD.WIDE.U32 UR4, UR51, -0xf0f0f0f, URZ ;  /* 0xf0f0f0f1330478a5 */ /* 0x000fc8000f8e003f */
[----:B------:R-:W-:-:S04]  /*4c40*/  USHF.R.U32.HI UR4, URZ, 0x4, UR5 ;  /* 0x000000043f047899 */ /* 0x000fc80008011605 */
[----:B------:R-:W-:-:S04]  /*4c50*/  UIMAD UR4, UR4, -0x11, UR51 ;  /* 0xffffffef040478a4 */ /* 0x000fc8000f8e0233 */
[----:B------:R-:W-:Y:S08]  /*4c60*/  @P0 BRA `(.L_x_78) ;  /* 0xffffffcc001c0947 */ /* 0x000ff0000383ffff */
[----:B------:R-:W-:-:S04]  /*4c70*/  DEPBAR.LE SB0, 0x0 ;  /* 0x000080000000791a */ /* 0x000fc80000000000 */
[----:B------:R-:W-:Y:S05]  /*4c80*/  EXIT ;  /* 0x000000000000794d */ /* 0x000fea0003800000 */
.L_x_13:
[----:B------:R-:W-:Y:S01]  /*4c90*/  ULDC.64 UR4, c[0x0][0x8f8] ;  /* 0x00023e0000047ab9 */ /* 0x000fe20000000a00 */
[----:B------:R-:W-:Y:S01]  /*4ca0*/  PRMT R12, RZ, 0x7610, R12 ;  /* 0x00007610ff0c7816 */ /* 0x000fe2000000000c */
[----:B------:R-:W-:Y:S01]  /*4cb0*/  IMAD.MOV.U32 R20, RZ, RZ, -0x1 ;  /* 0xffffffffff147424 */ /* 0x000fe200078e00ff */
[----:B------:R-:W-:Y:S01]  /*4cc0*/  ISETP.GE.U32.AND P1, PT, R16, UR4, PT ;  /* 0x0000000410007c0c */ /* 0x000fe2000bf26070 */
[----:B------:R-:W-:Y:S02]  /*4cd0*/  IMAD.MOV.U32 R7, RZ, RZ, -0x1 ;  /* 0xffffffffff077424 */ /* 0x000fe400078e00ff */
[----:B------:R-:W-:Y:S01]  /*4ce0*/  IMAD.MOV.U32 R6, RZ, RZ, -0x1 ;  /* 0xffffffffff067424 */ /* 0x000fe200078e00ff */
[----:B------:R-:W-:-:S13]  /*4cf0*/  ISETP.GE.U32.AND.EX P1, PT, R17, UR5, PT, P1 ;  /* 0x0000000511007c0c */ /* 0x000fda000bf26110 */
[----:B------:R-:W-:Y:S05]  /*4d00*/  @P1 BRA `(.L_x_79) ;  /* 0x0000000400281947 */ /* 0x000fea0003800000 */
[----:B------:R-:W2:Y:S01]  /*4d10*/  LDC.64 R20, c[0x0][0x8d0] ;  /* 0x00023400ff147b82 */ /* 0x000ea20000000a00 */
[----:B------:R-:W-:Y:S02]  /*4d20*/  IMAD.MOV.U32 R14, RZ, RZ, R16 ;  /* 0x000000ffff0e7224 */ /* 0x000fe400078e0010 */
[----:B------:R-:W-:-:S05]  /*4d30*/  IMAD.MOV.U32 R15, RZ, RZ, R17 ;  /* 0x000000ffff0f7224 */ /* 0x000fca00078e0011 */
[----:B------:R-:W3:Y:S08]  /*4d40*/  LDC R26, c[0x0][0x8d8] ;  /* 0x00023600ff1a7b82 */ /* 0x000ef00000000800 */
[----:B------:R-:W4:Y:S01]  /*4d50*/  LDC.64 R28, c[0x0][0x8c8] ;  /* 0x00023200ff1c7b82 */ /* 0x000f220000000a00 */
[----:B--2---:R-:W-:-:S04]  /*4d60*/  ISETP.NE.U32.AND P1, PT, R20, RZ, PT ;  /* 0x000000ff1400720c */ /* 0x004fc80003f25070 */
[----:B------:R-:W-:-:S13]  /*4d70*/  ISETP.NE.AND.EX P1, PT, R21, RZ, PT, P1 ;  /* 0x000000ff1500720c */ /* 0x000fda0003f25310 */
[----:B---34-:R-:W-:Y:S05]  /*4d80*/  @!P1 BRA `(.L_x_80) ;  /* 0x0000000000289947 */ /* 0x018fea0003800000 */
[----:B------:R-:W2:Y:S02]  /*4d90*/  LDC R7, c[0x0][0x8dc] ;  /* 0x00023700ff077b82 */ /* 0x000ea40000000800 */
[----:B--2---:R-:W-:-:S05]  /*4da0*/  IADD3 R15, P1, R16, R7, RZ ;  /* 0x00000007100f7210 */ /* 0x004fca0007f3e0ff */
        /* <DEDUP_REMOVED lines=8> */
.L_x_80:
[----:B------:R-:W2:Y:S01]  /*4e30*/  LDC.64 R30, c[0x0][0x8e8] ;  /* 0x00023a00ff1e7b82 */ /* 0x000ea20000000a00 */
[-CC-:B------:R-:W-:Y:S01]  /*4e40*/  SHF.R.U64 R22, R14, R26.reuse, R15.reuse ;  /* 0x0000001a0e167219 */ /* 0x180fe2000000120f */
[----:B------:R-:W-:Y:S01]  /*4e50*/  IMAD.MOV.U32 R32, RZ, RZ, 0x1 ;  /* 0x00000001ff207424 */ /* 0x000fe200078e00ff */
[----:B------:R-:W-:Y:S02]  /*4e60*/  SHF.R.U32.HI R6, RZ, R26, R15 ;  /* 0x0000001aff067219 */ /* 0x000fe4000001160f */
[----:B------:R-:W-:-:S03]  /*4e70*/  IADD3 R13, P1, RZ, -R22, RZ ;  /* 0x80000016ff0d7210 */ /* 0x000fc60007f3e0ff */
[----:B------:R-:W3:Y:S02]  /*4e80*/  LDC R14, c[0x0][0x8c0] ;  /* 0x00023000ff0e7b82 */ /* 0x000ee40000000800 */
[----:B------:R-:W-:-:S04]  /*4e90*/  IMAD.X R7, RZ, RZ, ~R6, P1 ;  /* 0x000000ffff077224 */ /* 0x000fc800008e0e06 */
[-C--:B------:R-:W-:Y:S02]  /*4ea0*/  IMAD R12, R7, R28.reuse, RZ ;  /* 0x0000001c070c7224 */ /* 0x080fe400078e02ff */
[----:B------:R-:W4:Y:S01]  /*4eb0*/  LDC R26, c[0x0][0x8b0] ;  /* 0x00022c00ff1a7b82 */ /* 0x000f220000000800 */
[----:B------:R-:W-:-:S04]  /*4ec0*/  IMAD.WIDE.U32 R6, R13, R28, R16 ;  /* 0x0000001c0d067225 */ /* 0x000fc800078e0010 */
[----:B------:R-:W-:Y:S02]  /*4ed0*/  IMAD R13, R13, R29, R12 ;  /* 0x0000001d0d0d7224 */ /* 0x000fe400078e020c */
[----:B------:R-:W-:Y:S01]  /*4ee0*/  IMAD.MOV.U32 R12, RZ, RZ, -0x1 ;  /* 0xffffffffff0c7424 */ /* 0x000fe200078e00ff */
[----:B------:R-:W5:Y:S01]  /*4ef0*/  LDC R27, c[0x0][0x900] ;  /* 0x00024000ff1b7b82 */ /* 0x000f620000000800 */
[----:B------:R-:W-:Y:S01]  /*4f00*/  IMAD.IADD R7, R7, 0x1, R13 ;  /* 0x0000000107077824 */ /* 0x000fe200078e020d */
[----:B--2---:R-:W-:-:S04]  /*4f10*/  ISETP.NE.U32.AND P1, PT, R30, RZ, PT ;  /* 0x000000ff1e00720c */ /* 0x004fc80003f25070 */
[----:B------:R-:W-:Y:S02]  /*4f20*/  ISETP.NE.AND.EX P1, PT, R31, RZ, PT, P1 ;  /* 0x000000ff1f00720c */ /* 0x000fe40003f25310 */
[----:B------:R-:W2:Y:S01]  /*4f30*/  LDC R25, c[0x0][0x8a8] ;  /* 0x00022a00ff197b82 */ /* 0x000ea20000000800 */
[-CC-:B---3--:R-:W-:Y:S02]  /*4f40*/  SHF.R.U64 R20, R6, R14.reuse, R7.reuse ;  /* 0x0000000e06147219 */ /* 0x188fe40000001207 */
[----:B------:R-:W-:-:S05]  /*4f50*/  SHF.R.U32.HI R7, RZ, R14, R7 ;  /* 0x0000000eff077219 */ /* 0x000fca0000011607 */
[----:B------:R-:W3:Y:S01]  /*4f60*/  LDC R28, c[0x0][0x8f0] ;  /* 0x00023c00ff1c7b82 */ /* 0x000ee20000000800 */
[-CC-:B----4-:R-:W-:Y:S02]  /*4f70*/  SHF.R.U64 R23, R20, R26.reuse, R7.reuse ;  /* 0x0000001a14177219 */ /* 0x190fe40000001207 */
[----:B------:R-:W-:-:S05]  /*4f80*/  SHF.R.U32.HI R6, RZ, R26, R7 ;  /* 0x0000001aff067219 */ /* 0x000fca0000011607 */
[----:B------:R-:W4:Y:S01]  /*4f90*/  LDC R29, c[0x0][0x8e0] ;  /* 0x00023800ff1d7b82 */ /* 0x000f220000000800 */
[-CC-:B-----5:R-:W-:Y:S02]  /*4fa0*/  SHF.R.U64 R26, R23, R27.reuse, R6.reuse ;  /* 0x0000001b171a7219 */ /* 0x1a0fe40000001206 */
[-C--:B------:R-:W-:Y:S02]  /*4fb0*/  SHF.L.U32 R12, R12, R27.reuse, RZ ;  /* 0x0000001b0c0c7219 */ /* 0x080fe400000006ff */
[----:B------:R-:W-:Y:S01]  /*4fc0*/  SHF.R.U32.HI R7, RZ, R27, R6 ;  /* 0x0000001bff077219 */ /* 0x000fe20000011606 */
[----:B------:R-:W-:Y:S01]  /*4fd0*/  IMAD.MOV.U32 R6, RZ, RZ, R26 ;  /* 0x000000ffff067224 */ /* 0x000fe200078e001a */
[----:B------:R-:W-:Y:S01]  /*4fe0*/  LOP3.LUT R34, RZ, R12, RZ, 0x33, !PT ;  /* 0x0000000cff227212 */ /* 0x000fe200078e33ff */
[----:B------:R-:W1:Y:S01]  /*4ff0*/  LDC R33, c[0x0][0x8b8] ;  /* 0x00022e00ff217b82 */ /* 0x000e620000000800 */
        /* <DEDUP_REMOVED lines=11> */
.L_x_81:
[----:B------:R-:W-:Y:S01]  /*50b0*/  ISETP.NE.AND P1, PT, R2, 0x1, PT ;  /* 0x000000010200780c */ /* 0x000fe20003f25270 */
[----:B--2---:R-:W-:Y:S01]  /*50c0*/  VIADD R13, R25, 0xffffffff ;  /* 0xffffffff190d7836 */ /* 0x004fe20000000000 */
[----:B---3--:R-:W-:Y:S01]  /*50d0*/  SHF.R.U64 R6, R6, R28, R7 ;  /* 0x0000001c06067219 */ /* 0x008fe20000001207 */
[----:B------:R-:W-:Y:S01]  /*50e0*/  IMAD.MOV.U32 R12, RZ, RZ, 0x1 ;  /* 0x00000001ff0c7424 */ /* 0x000fe200078e00ff */
[----:B------:R-:W-:Y:S02]  /*50f0*/  SHF.L.U32 R32, R32, R27, RZ ;  /* 0x0000001b20207219 */ /* 0x000fe400000006ff */
[----:B------:R-:W-:Y:S01]  /*5100*/  LOP3.LUT R5, R23, R34, RZ, 0xc0, !PT ;  /* 0x0000002217057212 */ /* 0x000fe200078ec0ff */
[----:B------:R-:W-:-:S04]  /*5110*/  IMAD.MOV R7, RZ, RZ, -R6 ;  /* 0x000000ffff077224 */ /* 0x000fc800078e0a06 */
[----:B------:R-:W-:Y:S02]  /*5120*/  IMAD R5, R32, R6, R5 ;  /* 0x0000000620057224 */ /* 0x000fe400078e0205 */
[----:B------:R-:W-:Y:S01]  /*5130*/  @P1 IMAD R10, R11, R24, R4 ;  /* 0x000000180b0a1224 */ /* 0x000fe200078e0204 */
[----:B------:R-:W-:Y:S01]  /*5140*/  LOP3.LUT R11, R20, R13, RZ, 0xc0, !PT ;  /* 0x0000000d140b7212 */ /* 0x000fe200078ec0ff */
[----:B----4-:R-:W-:Y:S02]  /*5150*/  IMAD R4, R7, R29, R26 ;  /* 0x0000001d07047224 */ /* 0x010fe400078e021a */
[----:B-1----:R-:W-:Y:S02]  /*5160*/  IMAD R10, R5, R33, R10 ;  /* 0x00000021050a7224 */ /* 0x002fe400078e020a */
[----:B------:R-:W-:Y:S02]  /*5170*/  IMAD R5, R4, R25, R11 ;  /* 0x0000001904057224 */ /* 0x000fe400078e020b */
[----:B------:R-:W-:-:S03]  /*5180*/  IMAD.MOV.U32 R6, RZ, RZ, R22 ;  /* 0x000000ffff067224 */ /* 0x000fc600078e0016 */
[----:B------:R-:W-:Y:S02]  /*5190*/  SEL R7, R5, R10, !P1 ;  /* 0x0000000a05077207 */ /* 0x000fe40004800000 */
[----:B------:R-:W-:-:S07]  /*51a0*/  SEL R20, R10, R5, !P1 ;  /* 0x000000050a147207 */ /* 0x000fce0004800000 */
.L_x_79:
[----:B------:R-:W-:-:S08]  /*51b0*/  NOP ;  /* 0x0000000000007918 */ /* 0x000fd00000000000 */
[----:B------:R-:W2:-:S00]  /*51c0*/  USETMAXREG.DEALLOC.CTAPOOL 0x28 ;  /* 0x00000028000079c8 */ /* 0x000e8000080e0500 */
[----:B--2---:R-:W-:-:S13]  /*51d0*/  ISETP.NE.AND P1, PT, R3, 0x1, PT ;  /* 0x000000010300780c */ /* 0x004fda0003f25270 */
[----:B-1----:R-:W-:Y:S05]  /*51e0*/  @!P1 EXIT ;  /* 0x000000000000994d */ /* 0x002fea0003800000 */
[----:B------:R-:W-:Y:S05]  /*51f0*/  @!P4 BRA `(.L_x_82) ;  /* 0x0000000c00c4c947 */ /* 0x000fea0003800000 */
[----:B------:R-:W-:-:S13]  /*5200*/  ISETP.NE.OR P0, PT, R3, 0x2, P0 ;  /* 0x000000020300780c */ /* 0x000fda0000705670 */
[----:B------:R-:W-:Y:S05]  /*5210*/  @P0 EXIT ;  /* 0x000000000000094d */ /* 0x000fea0003800000 */
[----:B------:R-:W-:-:S13]  /*5220*/  LOP3.LUT P1, RZ, R12, 0xff, RZ, 0xc0, !PT ;  /* 0x000000ff0cff7812 */ /* 0x000fda000782c0ff */
[----:B------:R-:W-:Y:S05]  /*5230*/  @!P1 BRA `(.L_x_83) ;  /* 0x0000000000189947 */ /* 0x000fea0003800000 */
[----:B------:R-:W-:Y:S01]  /*5240*/  UMOV UR4, 0x400 ;  /* 0x0000040000047882 */ /* 0x000fe20000000000 */
[----:B------:R-:W-:Y:S01]  /*5250*/  IMAD.MOV.U32 R3, RZ, RZ, RZ ;  /* 0x000000ffff037224 */ /* 0x000fe200078e00ff */
[----:B------:R-:W-:-:S04]  /*5260*/  ULEA UR4, UR43, UR4, 0x18 ;  /* 0x000000042b047291 */ /* 0x000fc8000f8ec03f */
[----:B------:R-:W-:-:S05]  /*5270*/  SHF.L.U32 R3, R3, 0x1f, RZ ;  /* 0x0000001f03037819 */ /* 0x000fca00000006ff */
[----:B------:R-:W1:Y:S02]  /*5280*/  SYNCS.PHASECHK.TRANS64.TRYWAIT P0, [UR4+0x138], R3 ;  /* 0x00013803ff0075a7 */ /* 0x000e640008000144 */
[----:B-1----:R-:W-:Y:S05]  /*5290*/  @!P0 BRA `(.L_x_84) ;  /* 0x0000002400b88947 */ /* 0x002fea0003800000 */
.L_x_83:
[----:B-1----:R-:W-:Y:S01]  /*52a0*/  PRMT R3, RZ, 0x7610, R3 ;  /* 0x00007610ff037816 */ /* 0x002fe20000000003 */
[----:B------:R-:W-:Y:S06]  /*52b0*/  @P3 BRA `(.L_x_85) ;  /* 0x0000000000243947 */ /* 0x000fec0003800000 */
[----:B------:R-:W-:Y:S02]  /*52c0*/  ULDC.64 UR4, c[0x0][0x588] ;  /* 0x0001620000047ab9 */ /* 0x000fe40000000a00 */
[----:B------:R-:W-:-:S04]  /*52d0*/  ISETP.NE.U32.AND P0, PT, RZ, UR4, PT ;  /* 0x00000004ff007c0c */ /* 0x000fc8000bf05070 */
[----:B------:R-:W-:-:S13]  /*52e0*/  ISETP.NE.AND.EX P0, PT, RZ, UR5, PT, P0 ;  /* 0x00000005ff007c0c */ /* 0x000fda000bf05300 */
[----:B------:R-:W-:Y:S05]  /*52f0*/  @!P0 BRA `(.L_x_86) ;  /* 0x00000000000c8947 */ /* 0x000fea0003800000 */
[----:B------:R2:W5:Y:S01]  /*5300*/  LDG.E R8, desc[UR38][R8.64] ;  /* 0x0000002608087981 */ /* 0x000562000c1e1900 */
[----:B------:R-:W-:Y:S01]  /*5310*/  IMAD.MOV.U32 R3, RZ, RZ, 0x1 ;  /* 0x00000001ff037424 */ /* 0x000fe200078e00ff */
[----:B------:R-:W-:Y:S06]  /*5320*/  BRA `(.L_x_85) ;  /* 0x0000000000087947 */ /* 0x000fec0003800000 */
.L_x_86:
[----:B------:R-:W1:Y:S01]  /*5330*/  LDC R8, c[0x0][0x580] ;  /* 0x00016000ff087b82 */ /* 0x000e620000000800 */
[----:B------:R-:W-:-:S07]  /*5340*/  IMAD.MOV.U32 R3, RZ, RZ, 0x1 ;  /* 0x00000001ff037424 */ /* 0x000fce00078e00ff */
.L_x_85:
[----:B--2---:R-:W-:Y:S01]  /*5350*/  IMAD.MOV.U32 R9, RZ, RZ, 0x1 ;  /* 0x00000001ff097424 */ /* 0x004fe200078e00ff */
[----:B------:R-:W-:Y:S06]  /*5360*/  @!P1 BRA `(.L_x_87) ;  /* 0x0000000c00109947 */ /* 0x000fec0003800000 */
[----:B------:R-:W2:Y:S01]  /*5370*/  LDC R10, c[0x0][0x900] ;  /* 0x00024000ff0a7b82 */ /* 0x000ea20000000800 */
[----:B------:R-:W-:Y:S01]  /*5380*/  IMAD.MOV.U32 R5, RZ, RZ, -0x1 ;  /* 0xffffffffff057424 */ /* 0x000fe200078e00ff */
[----:B------:R-:W-:Y:S01]  /*5390*/  LOP3.LUT R11, R0, 0x2, RZ, 0xfc, !PT ;  /* 0x00000002000b7812 */ /* 0x000fe200078efcff */
[----:B------:R-:W-:Y:S01]  /*53a0*/  IMAD.MOV.U32 R9, RZ, RZ, 0x1 ;  /* 0x00000001ff097424 */ /* 0x000fe200078e00ff */
[----:B------:R-:W-:Y:S01]  /*53b0*/  ULDC.64 UR6, c[0x0][0x198] ;  /* 0x0000660000067ab9 */ /* 0x000fe20000000a00 */
[----:B------:R-:W-:Y:S01]  /*53c0*/  ULDC.64 UR22, c[0x0][0x588] ;  /* 0x0001620000167ab9 */ /* 0x000fe20000000a00 */
[----:B------:R-:W-:Y:S01]  /*53d0*/  ULDC.64 UR24, c[0x0][0x8f8] ;  /* 0x00023e0000187ab9 */ /* 0x000fe20000000a00 */
[----:B------:R-:W-:Y:S01]  /*53e0*/  ULDC.64 UR14, c[0x0][0x590] ;  /* 0x00016400000e7ab9 */ /* 0x000fe20000000a00 */
[----:B------:R-:W3:Y:S01]  /*53f0*/  LDC R12, c[0x0][0x8a8] ;  /* 0x00022a00ff0c7b82 */ /* 0x000ee20000000800 */
[-C--:B--2---:R-:W-:Y:S02]  /*5400*/  SHF.L.U32 R5, R5, R10.reuse, RZ ;  /* 0x0000000a05057219 */ /* 0x084fe400000006ff */
[----:B------:R-:W-:Y:S01]  /*5410*/  SHF.L.U32 R10, R9, R10, RZ ;  /* 0x0000000a090a7219 */ /* 0x000fe200000006ff */
[----:B------:R-:W-:Y:S01]  /*5420*/  IMAD.MOV.U32 R9, RZ, RZ, 0x1 ;  /* 0x00000001ff097424 */ /* 0x000fe200078e00ff */
[----:B------:R-:W-:Y:S01]  /*5430*/  LOP3.LUT R13, RZ, R5, RZ, 0x33, !PT ;  /* 0x00000005ff0d7212 */ /* 0x000fe200078e33ff */
[----:B---3--:R-:W-:-:S07]  /*5440*/  VIADD R12, R12, 0xffffffff ;  /* 0xffffffff0c0c7836 */ /* 0x008fce0000000000 */
.L_x_107:
[----:B------:R-:W-:Y:S02]  /*5450*/  ISETP.NE.U32.AND P0, PT, RZ, UR14, PT ;  /* 0x0000000eff007c0c */ /* 0x000fe4000bf05070 */
[----:B------:R-:W-:Y:S02]  /*5460*/  R2UR UR11, R20 ;  /* 0x00000000140b72ca */ /* 0x000fe400000e0000 */
[----:B------:R-:W-:Y:S02]  /*5470*/  R2UR UR10, R7 ;  /* 0x00000000070a72ca */ /* 0x000fe400000e0000 */
[----:B------:R-:W-:-:S09]  /*5480*/  ISETP.NE.AND.EX P0, PT, RZ, UR15, PT, P0 ;  /* 0x0000000fff007c0c */ /* 0x000fd2000bf05300 */
[----:B------:R-:W-:Y:S02]  /*5490*/  USHF.L.U32 UR11, UR11, 0x7, URZ ;  /* 0x000000070b0b7899 */ /* 0x000fe4000800063f */
[----:B------:R-:W-:Y:S02]  /*54a0*/  USHF.L.U32 UR10, UR10, 0x6, URZ ;  /* 0x000000060a0a7899 */ /* 0x000fe4000800063f */
[----:B--2---:R-:W-:Y:S10]  /*54b0*/  @!P0 BRA `(.L_x_88) ;  /* 0x00000000002c8947 */ /* 0x004ff40003800000 */
[----:B------:R-:W-:-:S04]  /*54c0*/  ISETP.NE.U32.AND P1, PT, RZ, UR22, PT ;  /* 0x00000016ff007c0c */ /* 0x000fc8000bf25070 */
[----:B------:R-:W-:-:S13]  /*54d0*/  ISETP.NE.AND.EX P1, PT, RZ, UR23, PT, P1 ;  /* 0x00000017ff007c0c */ /* 0x000fda000bf25310 */
[----:B------:R-:W-:Y:S05]  /*54e0*/  @!P1 BRA `(.L_x_89) ;  /* 0x0000000000189947 */ /* 0x000fea0003800000 */
[----:B------:R-:W2:Y:S01]  /*54f0*/  LDC.64 R4, c[0x0][0x588] ;  /* 0x00016200ff047b82 */ /* 0x000ea20000000a00 */
[----:B------:R-:W-:-:S04]  /*5500*/  IMAD R3, R6, UR14, RZ ;  /* 0x0000000e06037c24 */ /* 0x000fc8000f8e02ff */
[----:B--2---:R-:W-:-:S05]  /*5510*/  IMAD.WIDE R4, R3, 0x4, R4 ;  /* 0x0000000403047825 */ /* 0x004fca00078e0204 */
[----:B-1---5:R3:W5:Y:S01]  /*5520*/  LDG.E R8, desc[UR38][R4.64] ;  /* 0x0000002604087981 */ /* 0x022762000c1e1900 */
[----:B------:R-:W-:Y:S01]  /*5530*/  IMAD.MOV.U32 R3, RZ, RZ, 0x1 ;  /* 0x00000001ff037424 */ /* 0x000fe200078e00ff */
[----:B------:R-:W-:Y:S06]  /*5540*/  BRA `(.L_x_88) ;  /* 0x0000000000087947 */ /* 0x000fec0003800000 */
.L_x_89:
[----:B-1---5:R-:W2:Y:S01]  /*5550*/  LDC R8, c[0x0][0x580] ;  /* 0x00016000ff087b82 */ /* 0x022ea20000000800 */
[----:B------:R-:W-:-:S07]  /*5560*/  IMAD.MOV.U32 R3, RZ, RZ, 0x1 ;  /* 0x00000001ff037424 */ /* 0x000fce00078e00ff */
.L_x_88:
[----:B------:R-:W-:Y:S05]  /*5570*/  @!P0 BRA `(.L_x_90) ;  /* 0x00000000001c8947 */ /* 0x000fea0003800000 */
[----:B------:R-:W-:-:S13]  /*5580*/  LOP3.LUT P2, RZ, R3, 0xff, RZ, 0xc0, !PT ;  /* 0x000000ff03ff7812 */ /* 0x000fda000784c0ff */
[----:B---3--:R-:W3:Y:S02]  /*5590*/  @!P2 LDC.64 R4, c[0x0][0x588] ;  /* 0x00016200ff04ab82 */ /* 0x008ee40000000a00 */
[----:B---3--:R-:W-:-:S04]  /*55a0*/  @!P2 ISETP.NE.U32.AND P0, PT, R4, RZ, PT ;  /* 0x000000ff0400a20c */ /* 0x008fc80003f05070 */
[----:B------:R-:W-:Y:S02]  /*55b0*/  @!P2 ISETP.NE.AND.EX P1, PT, R5, RZ, PT, P0 ;  /* 0x000000ff0500a20c */ /* 0x000fe40003f25300 */
[----:B-12--5:R-:W-:Y:S02]  /*55c0*/  @P2 FSETP.EQ.AND P0, PT, R8, RZ, PT ;  /* 0x000000ff0800220b */ /* 0x026fe40003f02000 */
[----:B------:R-:W-:Y:S01]  /*55d0*/  @!P2 PLOP3.LUT P0, PT, P1, PT, PT, 0x8, 0x0 ;  /* 0x000000000000a81c */ /* 0x000fe20000f0e170 */
[----:B------:R-:W-:-:S12]  /*55e0*/  BRA `(.L_x_91) ;  /* 0x0000000000047947 */ /* 0x000fd80003800000 */
.L_x_90:
[----:B-12--5:R-:W-:-:S13]  /*55f0*/  FSETP.EQ.AND P0, PT, R8, RZ, PT ;  /* 0x000000ff0800720b */ /* 0x026fda0003f02000 */
.L_x_91:
[----:B------:R-:W-:Y:S02]  /*5600*/  ISETP.NE.AND P2, PT, R11, 0x3, PT ;  /* 0x000000030b00780c */ /* 0x000fe40003f45270 */
[----:B------:R-:W-:-:S04]  /*5610*/  ELECT P1, URZ, PT ;  /* 0x00000000003f782f */ /* 0x000fc80003820000 */
[----:B------:R-:W-:-:S07]  /*5620*/  PLOP3.LUT P0, PT, P1, P0, PT, 0x20, 0x0 ;  /* 0x000000000000781c */ /* 0x000fce0000f00470 */
[----:B------:R-:W-:Y:S06]  /*5630*/  @!P2 BRA `(.L_x_92) ;  /* 0x000000000004a947 */ /* 0x000fec0003800000 */
[----:B------:R-:W-:Y:S01]  /*5640*/  BPT.TRAP 0x1 ;  /* 0x000000040000795c */ /* 0x000fe20000300000 */
.L_x_92:
[----:B------:R-:W1:Y:S01]  /*5650*/  S2UR UR43, SR_CgaCtaId ;  /* 0x00000000002b79c3 */ /* 0x000e620000008800 */
[----:B------:R-:W-:Y:S01]  /*5660*/  UMOV UR4, 0x400 ;  /* 0x0000040000047882 */ /* 0x000fe20000000000 */
[----:B---3--:R-:W-:Y:S01]  /*5670*/  SHF.L.U32 R4, R9, 0x1f, RZ ;  /* 0x0000001f09047819 */ /* 0x008fe200000006ff */
[----:B-1----:R-:W-:-:S09]  /*5680*/  ULEA UR5, UR43, UR4, 0x18 ;  /* 0x000000042b057291 */ /* 0x002fd2000f8ec03f */
[----:B------:R-:W1:Y:S02]  /*5690*/  SYNCS.PHASECHK.TRANS64.TRYWAIT P1, [UR5+0x120], R4 ;  /* 0x00012004ff0075a7 */ /* 0x000e640008020145 */
[----:B-1----:R-:W-:Y:S05]  /*56a0*/  @!P1 BRA `(.L_x_93) ;  /* 0x0000002000cc9947 */ /* 0x002fea0003800000 */
.L_x_149:
[----:B------:R-:W-:Y:S04]  /*56b0*/  BSSY B0, `(.L_x_94) ;  /* 0x000000e000007945 */ /* 0x000fe80003800000 */
[----:B------:R-:W-:Y:S05]  /*56c0*/  @!P0 BRA `(.L_x_95) ;  /* 0x0000000000308947 */ /* 0x000fea0003800000 */
[----:B------:R-:W-:Y:S01]  /*56d0*/  R2UR UR12, R6 ;  /* 0x00000000060c72ca */ /* 0x000fe200000e0000 */
[----:B------:R-:W-:Y:S02]  /*56e0*/  UIADD3 UR16, UP0, UR6, 0x3f0, URZ ;  /* 0x000003f006107890 */ /* 0x000fe4000ff1e03f */
[----:B------:R-:W-:Y:S02]  /*56f0*/  UIADD3 UR8, UR5, 0x200, URZ ;  /* 0x0000020005087890 */ /* 0x000fe4000fffe03f */
[----:B------:R-:W-:Y:S02]  /*5700*/  UIADD3 UR9, UR5, 0x110, URZ ;  /* 0x0000011005097890 */ /* 0x000fe4000fffe03f */
[----:B------:R-:W-:Y:S01]  /*5710*/  UIADD3.X UR17, URZ, UR7, URZ, UP0, !UPT ;  /* 0x000000073f117290 */ /* 0x000fe200087fe43f */
[----:B------:R-:W-:Y:S01]  /*5720*/  UMOV UR18, 0x0 ;  /* 0x0000000000127882 */ /* 0x000fe20000000000 */
[----:B------:R-:W-:-:S07]  /*5730*/  UMOV UR19, 0x10000000 ;  /* 0x1000000000137882 */ /* 0x000fce0000000000 */
[----:B------:R2:W-:Y:S02]  /*5740*/  UTMALDG.3D [UR8], [UR16], desc[UR18] ;  /* 0x00001208100075b4 */ /* 0x0005e40008011000 */
[----:B--2---:R-:W-:Y:S05]  /*5750*/  @!P2 BRA `(.L_x_96) ;  /* 0x000000000004a947 */ /* 0x004fea0003800000 */
[----:B------:R-:W-:Y:S01]  /*5760*/  BPT.TRAP 0x1 ;  /* 0x000000040000795c */ /* 0x000fe20000300000 */
.L_x_96:
[----:B-1----:R-:W1:Y:S02]  /*5770*/  LDC R5, c[0x0][0x800] ;  /* 0x00020000ff057b82 */ /* 0x002e640000000800 */
[----:B-1----:R2:W-:Y:S02]  /*5780*/  SYNCS.ARRIVE.TRANS64.RED.A0TR RZ, [UR5+0x110], R5 ;  /* 0x00011005ffff79a7 */ /* 0x0025e40008300405 */
.L_x_95:
[----:B------:R-:W-:Y:S05]  /*5790*/  BSYNC B0 ;  /* 0x0000000000007941 */ /* 0x000fea0003800000 */
.L_x_94:
[----:B------:R-:W-:Y:S05]  /*57a0*/  @!P2 BRA `(.L_x_97) ;  /* 0x000000000004a947 */ /* 0x000fea0003800000 */
[----:B------:R-:W-:Y:S01]  /*57b0*/  BPT.TRAP 0x1 ;  /* 0x000000040000795c */ /* 0x000fe20000300000 */
.L_x_97:
[----:B------:R-:W-:-:S04]  /*57c0*/  UIADD3 UR4, UR5, 0x110, URZ ;  /* 0x0000011005047890 */ /* 0x000fc8000fffe03f */
[----:B------:R-:W-:-:S09]  /*57d0*/  UPRMT UR4, UR43, 0x654, UR4 ;  /* 0x000006542b047896 */ /* 0x000fd20008000004 */
[----:B------:R-:W-:Y:S01]  /*57e0*/  SYNCS.ARRIVE.TRANS64.RED.A1T0 RZ, [UR4], RZ ;  /* 0x000000ffffff79a7 */ /* 0x000fe20008100404 */
[----:B------:R-:W-:Y:S05]  /*57f0*/  @!P2 BRA `(.L_x_98) ;  /* 0x000000000004a947 */ /* 0x000fea0003800000 */
[----:B------:R-:W-:Y:S01]  /*5800*/  BPT.TRAP 0x1 ;  /* 0x000000040000795c */ /* 0x000fe20000300000 */
.L_x_98:
[----:B------:R-:W3:Y:S02]  /*5810*/  SYNCS.PHASECHK.TRANS64.TRYWAIT P1, [UR5+0x128], R4 ;  /* 0x00012804ff0075a7 */ /* 0x000ee40008020145 */
[----:B---3--:R-:W-:Y:S05]  /*5820*/  @!P1 BRA `(.L_x_99) ;  /* 0x0000002000849947 */ /* 0x008fea0003800000 */
.L_x_150:
[----:B------:R-:W-:Y:S04]  /*5830*/  BSSY B0, `(.L_x_100) ;  /* 0x0000010000007945 */ /* 0x000fe80003800000 */
[----:B------:R-:W-:Y:S05]  /*5840*/  @!P0 BRA `(.L_x_101) ;  /* 0x0000000000388947 */ /* 0x000fea0003800000 */
[----:B------:R-:W-:Y:S01]  /*5850*/  R2UR UR20, R6 ;  /* 0x00000000061472ca */ /* 0x000fe200000e0000 */
[----:B------:R-:W-:Y:S02]  /*5860*/  UIADD3 UR8, UP0, UR6, 0x3f0, URZ ;  /* 0x000003f006087890 */ /* 0x000fe4000ff1e03f */
[----:B------:R-:W-:Y:S02]  /*5870*/  UIADD3 UR18, UR10, 0x20, URZ ;  /* 0x000000200a127890 */ /* 0x000fe4000fffe03f */
[----:B------:R-:W-:Y:S02]  /*5880*/  UIADD3 UR16, UR5, 0x1200, URZ ;  /* 0x0000120005107890 */ /* 0x000fe4000fffe03f */
[----:B------:R-:W-:Y:S02]  /*5890*/  UIADD3 UR17, UR5, 0x118, URZ ;  /* 0x0000011805117890 */ /* 0x000fe4000fffe03f */
[----:B------:R-:W-:Y:S01]  /*58a0*/  UIADD3.X UR9, URZ, UR7, URZ, UP0, !UPT ;  /* 0x000000073f097290 */ /* 0x000fe200087fe43f */
[----:B------:R-:W-:Y:S01]  /*58b0*/  UMOV UR12, 0x0 ;  /* 0x00000000000c7882 */ /* 0x000fe20000000000 */
[----:B------:R-:W-:Y:S01]  /*58c0*/  UMOV UR13, 0x10000000 ;  /* 0x10000000000d7882 */ /* 0x000fe20000000000 */
[----:B------:R-:W-:-:S06]  /*58d0*/  UMOV UR19, UR11 ;  /* 0x0000000b00137c82 */ /* 0x000fcc0008000000 */
[----:B------:R3:W-:Y:S02]  /*58e0*/  UTMALDG.3D [UR16], [UR8], desc[UR12] ;  /* 0x00000c10080075b4 */ /* 0x0007e40008011000 */
[----:B---3--:R-:W-:Y:S05]  /*58f0*/  @!P2 BRA `(.L_x_102) ;  /* 0x000000000004a947 */ /* 0x008fea0003800000 */
[----:B------:R-:W-:Y:S01]  /*5900*/  BPT.TRAP 0x1 ;  /* 0x000000040000795c */ /* 0x000fe20000300000 */
.L_x_102:
[----:B-1----:R-:W1:Y:S02]  /*5910*/  LDC R4, c[0x0][0x800] ;  /* 0x00020000ff047b82 */ /* 0x002e640000000800 */
[----:B-1----:R3:W-:Y:S02]  /*5920*/  SYNCS.ARRIVE.TRANS64.RED.A0TR RZ, [UR5+0x118], R4 ;  /* 0x00011804ffff79a7 */ /* 0x0027e40008300405 */
.L_x_101:
[----:B------:R-:W-:Y:S05]  /*5930*/  BSYNC B0 ;  /* 0x0000000000007941 */ /* 0x000fea0003800000 */
.L_x_100:
[----:B------:R-:W-:Y:S05]  /*5940*/  @!P2 BRA `(.L_x_103) ;  /* 0x000000000004a947 */ /* 0x000fea0003800000 */
[----:B------:R-:W-:Y:S01]  /*5950*/  BPT.TRAP 0x1 ;  /* 0x000000040000795c */ /* 0x000fe20000300000 */
.L_x_103:
[----:B------:R-:W-:Y:S01]  /*5960*/  IADD3 R16, P0, R16, UR36, RZ ;  /* 0x0000002410107c10 */ /* 0x000fe2000ff1e0ff */
[----:B------:R-:W-:Y:S01]  /*5970*/  UIADD3 UR4, UR5, 0x118, URZ ;  /* 0x0000011805047890 */ /* 0x000fe2000fffe03f */
[----:B------:R-:W-:Y:S01]  /*5980*/  LOP3.LUT R9, R9, 0x1, RZ, 0x3c, !PT ;  /* 0x0000000109097812 */ /* 0x000fe200078e3cff */
[----:B------:R-:W-:Y:S01]  /*5990*/  IMAD.MOV.U32 R20, RZ, RZ, -0x1 ;  /* 0xffffffffff147424 */ /* 0x000fe200078e00ff */
[----:B------:R-:W-:Y:S01]  /*59a0*/  IADD3.X R17, R17, UR42, RZ, P0, !PT ;  /* 0x0000002a11117c10 */ /* 0x000fe200087fe4ff */
[----:B------:R-:W-:Y:S01]  /*59b0*/  UPRMT UR4, UR43, 0x654, UR4 ;  /* 0x000006542b047896 */ /* 0x000fe20008000004 */
[----:B------:R-:W-:Y:S01]  /*59c0*/  ISETP.GE.U32.AND P0, PT, R16, UR24, PT ;  /* 0x0000001810007c0c */ /* 0x000fe2000bf06070 */
[----:B------:R-:W-:Y:S01]  /*59d0*/  IMAD.MOV.U32 R7, RZ, RZ, -0x1 ;  /* 0xffffffffff077424 */ /* 0x000fe200078e00ff */
[----:B-1-3--:R-:W-:Y:S01]  /*59e0*/  PRMT R4, RZ, 0x7610, R4 ;  /* 0x00007610ff047816 */ /* 0x00afe20000000004 */
[----:B------:R-:W-:Y:S01]  /*59f0*/  IMAD.MOV.U32 R6, RZ, RZ, -0x1 ;  /* 0xffffffffff067424 */ /* 0x000fe200078e00ff */
[----:B------:R-:W-:-:S04]  /*5a00*/  ISETP.GE.U32.AND.EX P0, PT, R17, UR25, PT, P0 ;  /* 0x0000001911007c0c */ /* 0x000fc8000bf06100 */
[----:B------:R-:W-:Y:S09]  /*5a10*/  SYNCS.ARRIVE.TRANS64.RED.A1T0 RZ, [UR4], RZ ;  /* 0x000000ffffff79a7 */ /* 0x000ff20008100404 */
[----:B------:R-:W-:Y:S05]  /*5a20*/  @P0 BRA `(.L_x_104) ;  /* 0x0000000400580947 */ /* 0x000fea0003800000 */
[----:B------:R-:W1:Y:S01]  /*5a30*/  S2R R18, SR_CTAID.X ;  /* 0x0000000000127919 */ /* 0x000e620000002500 */
[----:B------:R-:W3:Y:S01]  /*5a40*/  LDC.64 R14, c[0x0][0x8d0] ;  /* 0x00023400ff0e7b82 */ /* 0x000ee20000000a00 */
[----:B------:R-:W-:Y:S01]  /*5a50*/  ULDC UR4, c[0x0][0x150] ;  /* 0x0000540000047ab9 */ /* 0x000fe20000000800 */
[----:B------:R-:W-:Y:S01]  /*5a60*/  IMAD.MOV.U32 R22, RZ, RZ, R17 ;  /* 0x000000ffff167224 */ /* 0x000fe200078e0011 */
[----:B------:R-:W4:Y:S05]  /*5a70*/  S2R R20, SR_CTAID.Y ;  /* 0x0000000000147919 */ /* 0x000f2a0000002600 */
[----:B--2---:R-:W2:Y:S08]  /*5a80*/  LDC R5, c[0x0][0x144] ;  /* 0x00005100ff057b82 */ /* 0x004eb00000000800 */
[----:B------:R-:W2:Y:S01]  /*5a90*/  LDC R21, c[0x0][0x8d8] ;  /* 0x00023600ff157b82 */ /* 0x000ea20000000800 */
[----:B---3--:R-:W-:-:S04]  /*5aa0*/  ISETP.NE.U32.AND P0, PT, R14, RZ, PT ;  /* 0x000000ff0e00720c */ /* 0x008fc80003f05070 */
[----:B------:R-:W-:Y:S02]  /*5ab0*/  ISETP.NE.AND.EX P0, PT, R15, RZ, PT, P0 ;  /* 0x000000ff0f00720c */ /* 0x000fe40003f05300 */
[----:B-1----:R-:W-:Y:S02]  /*5ac0*/  I2FP.F32.U32 R4, R18 ;  /* 0x0000001200047245 */ /* 0x002fe40000201000 */
[----:B----4-:R-:W-:-:S03]  /*5ad0*/  I2FP.F32.U32 R23, R20 ;  /* 0x0000001400177245 */ /* 0x010fc60000201000 */
[----:B------:R-:W-:-:S06]  /*5ae0*/  FMUL R4, R4, UR4 ;  /* 0x0000000404047c20 */ /* 0x000fcc0008400000 */
[----:B------:R-:W1:Y:S02]  /*5af0*/  F2I.U32.TRUNC.NTZ R4, R4 ;  /* 0x0000000400047305 */ /* 0x000e64000020f000 */
[----:B-1----:R-:W-:-:S04]  /*5b00*/  IMAD.MOV R6, RZ, RZ, -R4 ;  /* 0x000000ffff067224 */ /* 0x002fc800078e0a04 */
[----:B--2---:R-:W-:Y:S02]  /*5b10*/  IMAD R18, R5, R6, R18 ;  /* 0x0000000605127224 */ /* 0x004fe400078e0212 */
[----:B------:R-:W-:Y:S01]  /*5b20*/  IMAD.MOV.U32 R6, RZ, RZ, R16 ;  /* 0x000000ffff067224 */ /* 0x000fe200078e0010 */
[----:B------:R-:W-:Y:S06]  /*5b30*/  @!P0 BRA `(.L_x_105) ;  /* 0x0000000000308947 */ /* 0x000fec0003800000 */
[----:B------:R-:W1:Y:S02]  /*5b40*/  LDC R5, c[0x0][0x8dc] ;  /* 0x00023700ff057b82 */ /* 0x000e640000000800 */
[----:B-1----:R-:W-:-:S05]  /*5b50*/  IADD3 R5, P0, R16, R5, RZ ;  /* 0x0000000510057210 */ /* 0x002fca0007f1e0ff */
[----:B------:R-:W-:-:S04]  /*5b60*/  IMAD.X R19, RZ, RZ, R17, P0 ;  /* 0x000000ffff137224 */ /* 0x000fc800000e0611 */
[----:B------:R-:W-:-:S04]  /*5b70*/  IMAD.WIDE.U32 R6, R19, R14, RZ ;  /* 0x0000000e13067225 */ /* 0x000fc800078e00ff */
[----:B------:R-:W-:-:S04]  /*5b80*/  IMAD.WIDE.U32 R6, P0, R5, R15, R6 ;  /* 0x0000000f05067225 */ /* 0x000fc80007800006 */
[----:B------:R-:W-:-:S04]  /*5b90*/  IMAD.WIDE.U32 R4, R5, R14, RZ ;  /* 0x0000000e05047225 */ /* 0x000fc800078e00ff */
[----:B------:R-:W-:Y:S01]  /*5ba0*/  IMAD.MOV.U32 R4, RZ, RZ, R7 ;  /* 0x000000ffff047224 */ /* 0x000fe200078e0007 */
[----:B------:R-:W-:Y:S01]  /*5bb0*/  IADD3 RZ, P1, R5, R6, RZ ;  /* 0x0000000605ff7210 */ /* 0x000fe20007f3e0ff */
[----:B------:R-:W-:-:S04]  /*5bc0*/  IMAD.X R5, RZ, RZ, RZ, P0 ;  /* 0x000000ffff057224 */ /* 0x000fc800000e06ff */
[----:B------:R-:W-:-:S04]  /*5bd0*/  IMAD.WIDE.U32.X R4, R19, R15, R4, P1 ;  /* 0x0000000f13047225 */ /* 0x000fc800008e0404 */
[----:B------:R-:W-:Y:S02]  /*5be0*/  IMAD.MOV.U32 R6, RZ, RZ, R4 ;  /* 0x000000ffff067224 */ /* 0x000fe400078e0004 */
[----:B------:R-:W-:-:S07]  /*5bf0*/  IMAD.MOV.U32 R22, RZ, RZ, R5 ;  /* 0x000000ffff167224 */ /* 0x000fce00078e0005 */
.L_x_105:
[----:B------:R-:W-:Y:S01]  /*5c00*/  ULDC UR4, c[0x0][0x154] ;  /* 0x0000550000047ab9 */ /* 0x000fe20000000800 */
[----:B------:R-:W1:Y:S01]  /*5c10*/  LDC R7, c[0x0][0x148] ;  /* 0x00005200ff077b82 */ /* 0x000e620000000800 */
[----:B------:R-:W-:Y:S01]  /*5c20*/  FMUL R14, R23, UR4 ;  /* 0x00000004170e7c20 */ /* 0x000fe20008400000 */
[----:B------:R-:W-:Y:S02]  /*5c30*/  ISETP.NE.AND P2, PT, R2, 0x1, PT ;  /* 0x000000010200780c */ /* 0x000fe40003f45270 */
[-CC-:B------:R-:W-:Y:S02]  /*5c40*/  SHF.R.U64 R19, R6, R21.reuse, R22.reuse ;  /* 0x0000001506137219 */ /* 0x180fe40000001216 */
[----:B------:R-:W-:Y:S01]  /*5c50*/  SHF.R.U32.HI R21, RZ, R21, R22 ;  /* 0x00000015ff157219 */ /* 0x000fe20000011616 */
[----:B------:R-:W2:Y:S01]  /*5c60*/  F2I.U32.TRUNC.NTZ R14, R14 ;  /* 0x0000000e000e7305 */ /* 0x000ea2000020f000 */
[----:B------:R-:W3:Y:S01]  /*5c70*/  LDC.64 R4, c[0x0][0x8c8] ;  /* 0x00023200ff047b82 */ /* 0x000ee20000000a00 */
[----:B------:R-:W-:-:S05]  /*5c80*/  IADD3 R23, P0, RZ, -R19, RZ ;  /* 0x80000013ff177210 */ /* 0x000fca0007f1e0ff */
[----:B------:R-:W-:Y:S02]  /*5c90*/  IMAD.X R21, RZ, RZ, ~R21, P0 ;  /* 0x000000ffff157224 */ /* 0x000fe400000e0e15 */
[----:B------:R-:W4:Y:S01]  /*5ca0*/  LDC R22, c[0x0][0x8c0] ;  /* 0x00023000ff167b82 */ /* 0x000f220000000800 */
[----:B--2---:R-:W-:-:S07]  /*5cb0*/  IMAD.MOV R15, RZ, RZ, -R14 ;  /* 0x000000ffff0f7224 */ /* 0x004fce00078e0a0e */
[----:B------:R-:W2:Y:S01]  /*5cc0*/  LDC R26, c[0x0][0x8f0] ;  /* 0x00023c00ff1a7b82 */ /* 0x000ea20000000800 */
[----:B-1----:R-:W-:-:S07]  /*5cd0*/  @P2 IMAD R18, R7, R15, R20 ;  /* 0x0000000f07122224 */ /* 0x002fce00078e0214 */
[----:B------:R-:W1:Y:S01]  /*5ce0*/  LDC.64 R14, c[0x0][0x8e8] ;  /* 0x00023a00ff0e7b82 */ /* 0x000e620000000a00 */
[----:B---3--:R-:W-:-:S04]  /*5cf0*/  IMAD R6, R21, R4, RZ ;  /* 0x0000000415067224 */ /* 0x008fc800078e02ff */
[C---:B------:R-:W-:Y:S02]  /*5d00*/  IMAD R7, R23.reuse, R5, R6 ;  /* 0x0000000517077224 */ /* 0x040fe400078e0206 */
[----:B------:R-:W-:Y:S01]  /*5d10*/  IMAD.WIDE.U32 R4, R23, R4, R16 ;  /* 0x0000000417047225 */ /* 0x000fe200078e0010 */
[----:B------:R-:W3:Y:S03]  /*5d20*/  LDC R21, c[0x0][0x8b0] ;  /* 0x00022c00ff157b82 */ /* 0x000ee60000000800 */
[----:B------:R-:W-:-:S05]  /*5d30*/  IMAD.IADD R5, R5, 0x1, R7 ;  /* 0x0000000105057824 */ /* 0x000fca00078e0207 */
[----:B------:R-:W5:Y:S01]  /*5d40*/  LDC R6, c[0x0][0x900] ;  /* 0x00024000ff067b82 */ /* 0x000f620000000800 */
[-CC-:B----4-:R-:W-:Y:S02]  /*5d50*/  SHF.R.U64 R25, R4, R22.reuse, R5.reuse ;  /* 0x0000001604197219 */ /* 0x190fe40000001205 */
[----:B------:R-:W-:-:S05]  /*5d60*/  SHF.R.U32.HI R4, RZ, R22, R5 ;  /* 0x00000016ff047219 */ /* 0x000fca0000011605 */
[----:B------:R-:W4:Y:S01]  /*5d70*/  LDC R22, c[0x0][0x8e0] ;  /* 0x00023800ff167b82 */ /* 0x000f220000000800 */
[----:B-1----:R-:W-:-:S04]  /*5d80*/  ISETP.NE.U32.AND P0, PT, R14, RZ, PT ;  /* 0x000000ff0e00720c */ /* 0x002fc80003f05070 */
[----:B------:R-:W-:-:S03]  /*5d90*/  ISETP.NE.AND.EX P0, PT, R15, RZ, PT, P0 ;  /* 0x000000ff0f00720c */ /* 0x000fc60003f05300 */
[----:B------:R-:W1:Y:S01]  /*5da0*/  LDC R23, c[0x0][0x8b8] ;  /* 0x00022e00ff177b82 */ /* 0x000e620000000800 */
[-CC-:B---3--:R-:W-:Y:S02]  /*5db0*/  SHF.R.U64 R24, R25, R21.reuse, R4.reuse ;  /* 0x0000001519187219 */ /* 0x188fe40000001204 */
[----:B------:R-:W-:-:S05]  /*5dc0*/  SHF.R.U32.HI R5, RZ, R21, R4 ;  /* 0x00000015ff057219 */ /* 0x000fca0000011604 */
[----:B------:R-:W3:Y:S01]  /*5dd0*/  LDC R20, c[0x0][0x8a8] ;  /* 0x00022a00ff147b82 */ /* 0x000ee20000000800 */
[-CC-:B-----5:R-:W-:Y:S02]  /*5de0*/  SHF.R.U64 R21, R24, R6.reuse, R5.reuse ;  /* 0x0000000618157219 */ /* 0x1a0fe40000001205 */
[----:B------:R-:W-:-:S03]  /*5df0*/  SHF.R.U32.HI R27, RZ, R6, R5 ;  /* 0x00000006ff1b7219 */ /* 0x000fc60000011605 */
[----:B------:R-:W-:Y:S02]  /*5e00*/  IMAD.MOV.U32 R4, RZ, RZ, R21 ;  /* 0x000000ffff047224 */ /* 0x000fe400078e0015 */
[----:B------:R-:W-:Y:S01]  /*5e10*/  IMAD.MOV.U32 R5, RZ, RZ, R27 ;  /* 0x000000ffff057224 */ /* 0x000fe200078e001b */
[----:B--2-4-:R-:W-:Y:S06]  /*5e20*/  @!P0 BRA `(.L_x_106) ;  /* 0x0000000000288947 */ /* 0x014fec0003800000 */
[----:B------:R-:W2:Y:S02]  /*5e30*/  LDC R4, c[0x0][0x8f4] ;  /* 0x00023d00ff047b82 */ /* 0x000ea40000000800 */
[----:B--2---:R-:W-:-:S05]  /*5e40*/  IADD3 R5, P0, R21, R4, RZ ;  /* 0x0000000415057210 */ /* 0x004fca0007f1e0ff */
[----:B------:R-:W-:-:S04]  /*5e50*/  IMAD.X R27, RZ, RZ, R27, P0 ;  /* 0x000000ffff1b7224 */ /* 0x000fc800000e061b */
[----:B------:R-:W-:-:S04]  /*5e60*/  IMAD.WIDE.U32 R6, R27, R14, RZ ;  /* 0x0000000e1b067225 */ /* 0x000fc800078e00ff */
[----:B------:R-:W-:-:S04]  /*5e70*/  IMAD.WIDE.U32 R6, P0, R5, R15, R6 ;  /* 0x0000000f05067225 */ /* 0x000fc80007800006 */
[----:B------:R-:W-:-:S04]  /*5e80*/  IMAD.WIDE.U32 R4, R5, R14, RZ ;  /* 0x0000000e05047225 */ /* 0x000fc800078e00ff */
[----:B------:R-:W-:Y:S01]  /*5e90*/  IMAD.MOV.U32 R4, RZ, RZ, R7 ;  /* 0x000000ffff047224 */ /* 0x000fe200078e0007 */
[----:B------:R-:W-:Y:S01]  /*5ea0*/  IADD3 RZ, P1, R5, R6, RZ ;  /* 0x0000000605ff7210 */ /* 0x000fe20007f3e0ff */
[----:B------:R-:W-:-:S04]  /*5eb0*/  IMAD.X R5, RZ, RZ, RZ, P0 ;  /* 0x000000ffff057224 */ /* 0x000fc800000e06ff */
[----:B------:R-:W-:-:S08]  /*5ec0*/  IMAD.WIDE.U32.X R4, R27, R15, R4, P1 ;  /* 0x0000000f1b047225 */ /* 0x000fd000008e0404 */
.L_x_106:
[----:B------:R-:W-:Y:S01]  /*5ed0*/  SHF.R.U64 R26, R4, R26, R5 ;  /* 0x0000001a041a7219 */ /* 0x000fe20000001205 */
[----:B------:R-:W-:Y:S01]  /*5ee0*/  IMAD.MOV.U32 R6, RZ, RZ, R19 ;  /* 0x000000ffff067224 */ /* 0x000fe200078e0013 */
[----:B------:R-:W-:Y:S02]  /*5ef0*/  LOP3.LUT R5, R24, R13, RZ, 0xc0, !PT ;  /* 0x0000000d18057212 */ /* 0x000fe400078ec0ff */
[----:B------:R-:W-:Y:S01]  /*5f00*/  LOP3.LUT R25, R25, R12, RZ, 0xc0, !PT ;  /* 0x0000000c19197212 */ /* 0x000fe200078ec0ff */
[----:B------:R-:W-:Y:S02]  /*5f10*/  IMAD.MOV R4, RZ, RZ, -R26 ;  /* 0x000000ffff047224 */ /* 0x000fe400078e0a1a */
[----:B------:R-:W-:Y:S02]  /*5f20*/  IMAD R5, R10, R26, R5 ;  /* 0x0000001a0a057224 */ /* 0x000fe400078e0205 */
[----:B------:R-:W-:Y:S02]  /*5f30*/  IMAD R21, R4, R22, R21 ;  /* 0x0000001604157224 */ /* 0x000fe400078e0215 */
[----:B-1----:R-:W-:-:S02]  /*5f40*/  IMAD R18, R5, R23, R18 ;  /* 0x0000001705127224 */ /* 0x002fc400078e0212 */
[----:B---3--:R-:W-:Y:S02]  /*5f50*/  IMAD R21, R21, R20, R25 ;  /* 0x0000001415157224 */ /* 0x008fe400078e0219 */
[----:B------:R-:W-:-:S03]  /*5f60*/  IMAD.MOV.U32 R4, RZ, RZ, 0x1 ;  /* 0x00000001ff047424 */ /* 0x000fc600078e00ff */
[----:B------:R-:W-:Y:S02]  /*5f70*/  SEL R7, R21, R18, !P2 ;  /* 0x0000001215077207 */ /* 0x000fe40005000000 */
[----:B------:R-:W-:-:S07]  /*5f80*/  SEL R20, R18, R21, !P2 ;  /* 0x0000001512147207 */ /* 0x000fce0005000000 */
.L_x_104:
[----:B------:R-:W-:-:S13]  /*5f90*/  LOP3.LUT P0, RZ, R4, 0xff, RZ, 0xc0, !PT ;  /* 0x000000ff04ff7812 */ /* 0x000fda000780c0ff */
[----:B------:R-:W-:Y:S05]  /*5fa0*/  @P0 BRA `(.L_x_107) ;  /* 0xfffffff400280947 */ /* 0x000fea000383ffff */
.L_x_87:
[----:B------:R-:W-:Y:S01]  /*5fb0*/  ELECT P0, URZ, PT ;  /* 0x00000000003f782f */ /* 0x000fe20003800000 */
[----:B------:R-:W-:-:S12]  /*5fc0*/  BSSY B0, `(.L_x_108) ;  /* 0x0000013000007945 */ /* 0x000fd80003800000 */
[----:B------:R-:W-:Y:S05]  /*5fd0*/  @!P0 BRA `(.L_x_109) ;  /* 0x0000000000448947 */ /* 0x000fea0003800000 */
[----:B------:R-:W-:-:S04]  /*5fe0*/  LOP3.LUT R0, R0, 0x2, RZ, 0xfc, !PT ;  /* 0x0000000200007812 */ /* 0x000fc800078efcff */
[----:B------:R-:W-:-:S13]  /*5ff0*/  ISETP.NE.AND P1, PT, R0, 0x3, PT ;  /* 0x000000030000780c */ /* 0x000fda0003f25270 */
[----:B------:R-:W-:Y:S05]  /*6000*/  @!P1 BRA `(.L_x_110) ;  /* 0x0000000000049947 */ /* 0x000fea0003800000 */
[----:B------:R-:W-:Y:S01]  /*6010*/  BPT.TRAP 0x1 ;  /* 0x000000040000795c */ /* 0x000fe20000300000 */
.L_x_110:
[----:B------:R-:W-:Y:S01]  /*6020*/  IMAD.U32 R3, RZ, RZ, UR43 ;  /* 0x0000002bff037e24 */ /* 0x000fe2000f8e00ff */
[----:B------:R-:W-:Y:S02]  /*6030*/  MOV R2, 0x400 ;  /* 0x0000040000027802 */ /* 0x000fe40000000f00 */
[----:B------:R-:W-:Y:S02]  /*6040*/  SHF.L.U32 R0, R9, 0x1f, RZ ;  /* 0x0000001f09007819 */ /* 0x000fe400000006ff */
[----:B------:R-:W-:-:S04]  /*6050*/  LEA R3, R3, R2, 0x18 ;  /* 0x0000000203037211 */ /* 0x000fc800078ec0ff */
[----:B------:R-:W3:Y:S02]  /*6060*/  SYNCS.PHASECHK.TRANS64.TRYWAIT P0, [R3+URZ+0x120], R0 ;  /* 0x00012000030075a7 */ /* 0x000ee4000800017f */
[----:B---3--:R-:W-:Y:S05]  /*6070*/  @!P0 BRA `(.L_x_111) ;  /* 0x0000001800888947 */ /* 0x008fea0003800000 */
.L_x_151:
[----:B------:R-:W-:Y:S05]  /*6080*/  @!P1 BRA `(.L_x_112) ;  /* 0x0000000000049947 */ /* 0x000fea0003800000 */
[----:B------:R-:W-:Y:S01]  /*6090*/  BPT.TRAP 0x1 ;  /* 0x000000040000795c */ /* 0x000fe20000300000 */
.L_x_112:
[----:B---3--:R-:W-:-:S07]  /*60a0*/  SHF.L.U32 R0, R9, 0x1f, RZ ;  /* 0x0000001f09007819 */ /* 0x008fce00000006ff */
.L_x_113:
[----:B---3--:R3:W4:Y:S02]  /*60b0*/  SYNCS.PHASECHK.TRANS64.TRYWAIT P0, [R3+URZ+0x128], R0 ;  /* 0x00012800030075a7 */ /* 0x008724000800017f */
[----:B----4-:R-:W-:Y:S05]  /*60c0*/  @!P0 NANOSLEEP.SYNCS 0x989680 ;  /* 0x009896800000895d */ /* 0x010fea0003900000 */
[----:B------:R-:W4:Y:S02]  /*60d0*/  @!P0 SYNCS.PHASECHK.TRANS64 P0, [R3+URZ+0x128], R0 ;  /* 0x00012800030085a7 */ /* 0x000f24000800007f */
[----:B----4-:R-:W-:Y:S05]  /*60e0*/  @!P0 BRA `(.L_x_113) ;  /* 0xfffffffc00f08947 */ /* 0x010fea000383ffff */
.L_x_109:
[----:B------:R-:W-:Y:S05]  /*60f0*/  BSYNC B0 ;  /* 0x0000000000007941 */ /* 0x000fea0003800000 */
.L_x_108:
[----:B------:R-:W-:Y:S05]  /*6100*/  EXIT ;  /* 0x000000000000794d */ /* 0x000fea0003800000 */
.L_x_82:
[----:B------:R-:W-:Y:S01]  /*6110*/  LOP3.LUT P0, RZ, R12, 0xff, RZ, 0xc0, !PT ;  /* 0x000000ff0cff7812 */ /* 0x000fe2000780c0ff */
[----:B------:R-:W-:Y:S02]  /*6120*/  IMAD.MOV.U32 R0, RZ, RZ, 0x1 ;  /* 0x00000001ff007424 */ /* 0x000fe400078e00ff */
[----:B------:R-:W-:-:S10]  /*6130*/  IMAD.MOV.U32 R12, RZ, RZ, RZ ;  /* 0x000000ffff0c7224 */ /* 0x000fd400078e00ff */
[----:B------:R-:W-:Y:S05]  /*6140*/  @!P0 BRA `(.L_x_114) ;  /* 0x0000000c00208947 */ /* 0x000fea0003800000 */
[----:B------:R-:W1:Y:S01]  /*6150*/  LDC R0, c[0x0][0x28c] ;  /* 0x0000a300ff007b82 */ /* 0x000e620000000800 */
[----:B------:R-:W-:Y:S01]  /*6160*/  ULDC UR7, c[0x0][0x900] ;  /* 0x0002400000077ab9 */ /* 0x000fe20000000800 */
[----:B------:R-:W-:Y:S01]  /*6170*/  UMOV UR8, 0xffffffff ;  /* 0xffffffff00087882 */ /* 0x000fe20000000000 */
[----:B------:R-:W-:Y:S01]  /*6180*/  BSSY B0, `(.L_x_114) ;  /* 0x00000c4000007945 */ /* 0x000fe20003800000 */
[----:B------:R-:W-:Y:S01]  /*6190*/  USHF.L.U32 UR4, UR43, 0x5, URZ ;  /* 0x000000052b047899 */ /* 0x000fe2000800063f */
[----:B------:R-:W-:Y:S01]  /*61a0*/  IMAD.MOV.U32 R10, RZ, RZ, 0x1 ;  /* 0x00000001ff0a7424 */ /* 0x000fe200078e00ff */
[----:B------:R-:W-:Y:S01]  /*61b0*/  USHF.L.U32 UR5, UR43, 0xb, URZ ;  /* 0x0000000b2b057899 */ /* 0x000fe2000800063f */
[----:B------:R-:W-:Y:S01]  /*61c0*/  LOP3.LUT R9, R19, 0x2, RZ, 0xfc, !PT ;  /* 0x0000000213097812 */ /* 0x000fe200078efcff */
[----:B------:R-:W-:Y:S01]  /*61d0*/  USHF.L.U32 UR8, UR8, UR7, URZ ;  /* 0x0000000708087299 */ /* 0x000fe2000800063f */
[----:B------:R-:W-:Y:S01]  /*61e0*/  IMAD.MOV.U32 R12, RZ, RZ, RZ ;  /* 0x000000ffff0c7224 */ /* 0x000fe200078e00ff */
[----:B------:R-:W-:Y:S01]  /*61f0*/  ULDC UR6, c[0x0][0x8a8] ;  /* 0x00022a0000067ab9 */ /* 0x000fe20000000800 */
[----:B------:R-:W-:Y:S01]  /*6200*/  UMOV UR9, 0x1 ;  /* 0x0000000100097882 */ /* 0x000fe20000000000 */
[----:B------:R-:W-:-:S02]  /*6210*/  ULOP3.LUT UR4, UR4, 0x20, URZ, 0xc0, !UPT ;  /* 0x0000002004047892 */ /* 0x000fc4000f8ec03f */
[----:B------:R-:W-:Y:S02]  /*6220*/  ULOP3.LUT UR5, UR5, 0x800, URZ, 0xc0, !UPT ;  /* 0x0000080005057892 */ /* 0x000fe4000f8ec03f */
[----:B------:R-:W-:Y:S02]  /*6230*/  UIADD3 UR6, UR6, -0x1, URZ ;  /* 0xffffffff06067890 */ /* 0x000fe4000fffe03f */
[----:B------:R-:W-:Y:S02]  /*6240*/  USHF.L.U32 UR19, UR9, UR7, URZ ;  /* 0x0000000709137299 */ /* 0x000fe4000800063f */
[----:B------:R-:W-:Y:S01]  /*6250*/  ULOP3.LUT UR18, URZ, UR8, URZ, 0x33, !UPT ;  /* 0x000000083f127292 */ /* 0x000fe2000f8e333f */
[----:B------:R-:W-:Y:S01]  /*6260*/  ULDC.64 UR22, c[0x0][0x198] ;  /* 0x0000660000167ab9 */ /* 0x000fe20000000a00 */
[----:B-1----:R-:W-:-:S05]  /*6270*/  VIADD R0, R0, 0x3f ;  /* 0x0000003f00007836 */ /* 0x002fca0000000000 */
[----:B------:R-:W-:-:S04]  /*6280*/  SHF.R.S32.HI R3, RZ, 0x1f, R0 ;  /* 0x0000001fff037819 */ /* 0x000fc80000011400 */
[----:B------:R-:W-:Y:S01]  /*6290*/  LEA.HI R3, R3, R0, RZ, 0x6 ;  /* 0x0000000003037211 */ /* 0x000fe200078f30ff */
[----:B------:R-:W-:-:S03]  /*62a0*/  IMAD.MOV.U32 R0, RZ, RZ, 0x1 ;  /* 0x00000001ff007424 */ /* 0x000fc600078e00ff */
[----:B------:R-:W-:-:S05]  /*62b0*/  SHF.R.S32.HI R3, RZ, 0x6, R3 ;  /* 0x00000006ff037819 */ /* 0x000fca0000011403 */
[----:B------:R-:W-:-:S07]  /*62c0*/  VIADD R8, R3, 0x1 ;  /* 0x0000000103087836 */ /* 0x000fce0000000000 */
.L_x_125:
[----:B------:R-:W-:-:S03]  /*62d0*/  UMOV UR7, 0xffffffff ;  /* 0xffffffff00077882 */ /* 0x000fc60000000000 */
[----:B------:R-:W-:Y:S05]  /*62e0*/  BRA.DIV UR7, `(.L_x_115) ;  /* 0x0000001a07007947 */ /* 0x000fea000b800000 */
[----:B------:R-:W-:-:S13]  /*62f0*/  ELECT P6, URZ, PT ;  /* 0x00000000003f782f */ /* 0x000fda00038c0000 */
.L_x_154:
[----:B------:R-:W1:Y:S01]  /*6300*/  LDC R4, c[0x0][0x28c] ;  /* 0x0000a300ff047b82 */ /* 0x000e620000000800 */
[----:B------:R-:W-:Y:S01]  /*6310*/  BSSY B1, `(.L_x_116) ;  /* 0x0000038000017945 */ /* 0x000fe20003800000 */
[----:B-1----:R-:W-:-:S13]  /*6320*/  ISETP.LT.OR P6, PT, R4, 0x1, !P6 ;  /* 0x000000010400780c */ /* 0x002fda00077c1670 */
[----:B------:R-:W-:Y:S05]  /*6330*/  @P6 BRA `(.L_x_117) ;  /* 0x0000000000d46947 */ /* 0x000fea0003800000 */
[----:B------:R-:W-:Y:S01]  /*6340*/  LEA R15, R7, UR4, 0x6 ;  /* 0x00000004070f7c11 */ /* 0x000fe2000f8e30ff */
[----:B------:R-:W-:Y:S02]  /*6350*/  IMAD.SHL.U32 R20, R20, 0x80, RZ ;  /* 0x0000008014147824 */ /* 0x000fe400078e00ff */
[----:B------:R-:W-:Y:S02]  /*6360*/  IMAD.MOV.U32 R21, RZ, RZ, RZ ;  /* 0x000000ffff157224 */ /* 0x000fe400078e00ff */
[----:B------:R-:W-:Y:S02]  /*6370*/  IMAD.MOV.U32 R4, RZ, RZ, R8 ;  /* 0x000000ffff047224 */ /* 0x000fe400078e0008 */
[----:B------:R-:W-:Y:S02]  /*6380*/  IMAD.MOV.U32 R5, RZ, RZ, R0 ;  /* 0x000000ffff057224 */ /* 0x000fe400078e0000 */
[----:B------:R-:W-:-:S07]  /*6390*/  IMAD.MOV.U32 R7, RZ, RZ, R12 ;  /* 0x000000ffff077224 */ /* 0x000fce00078e000c */
.L_x_120:
[----:B------:R-:W1:Y:S01]  /*63a0*/  S2R R14, SR_CgaCtaId ;  /* 0x00000000000e7919 */ /* 0x000e620000008800 */
[----:B------:R-:W-:Y:S02]  /*63b0*/  MOV R11, 0x400 ;  /* 0x00000400000b7802 */ /* 0x000fe40000000f00 */
[----:B------:R-:W-:-:S13]  /*63c0*/  LOP3.LUT P1, RZ, R18, 0x7f, RZ, 0xc0, !PT ;  /* 0x0000007f12ff7812 */ /* 0x000fda000782c0ff */
[----:B------:R-:W2:Y:S01]  /*63d0*/  @!P1 LDC R13, c[0x0][0x500] ;  /* 0x00014000ff0d9b82 */ /* 0x000ea20000000800 */
[----:B-1----:R-:W-:Y:S02]  /*63e0*/  LEA R22, R14, R11, 0x18 ;  /* 0x0000000b0e167211 */ /* 0x002fe400078ec0ff */
[----:B------:R-:W-:-:S03]  /*63f0*/  SHF.L.U32 R11, R5, 0x1f, RZ ;  /* 0x0000001f050b7819 */ /* 0x000fc600000006ff */
[----:B------:R-:W-:-:S04]  /*6400*/  IMAD R14, R7, 0x8, R22 ;  /* 0x00000008070e7824 */ /* 0x000fc800078e0216 */
[----:B------:R-:W1:Y:S02]  /*6410*/  SYNCS.PHASECHK.TRANS64.TRYWAIT P0, [R14+URZ+0x88], R11 ;  /* 0x0000880b0e0075a7 */ /* 0x000e64000800017f */
[----:B-12---:R-:W-:Y:S05]  /*6420*/  @!P0 BRA `(.L_x_118) ;  /* 0x0000001400d08947 */ /* 0x006fea0003800000 */
.L_x_155:
[----:B-1----:R-:W-:Y:S01]  /*6430*/  PRMT R11, R9, 0x9910, RZ ;  /* 0x00009910090b7816 */ /* 0x002fe200000000ff */
[----:B------:R1:W-:Y:S03]  /*6440*/  @!P1 SYNCS.ARRIVE.TRANS64 RZ, [R14+URZ], R13 ;  /* 0x0000000d0eff99a7 */ /* 0x0003e6000800003f */
[----:B------:R-:W-:-:S13]  /*6450*/  ISETP.NE.AND P0, PT, R11, 0x2, PT ;  /* 0x000000020b00780c */ /* 0x000fda0003f05270 */
[----:B-1----:R-:W-:Y:S05]  /*6460*/  @P0 BRA `(.L_x_119) ;  /* 0x0000000000040947 */ /* 0x002fea0003800000 */
[----:B------:R-:W-:Y:S01]  /*6470*/  BPT.TRAP 0x1 ;  /* 0x000000040000795c */ /* 0x000fe20000300000 */
.L_x_119:
[C---:B------:R-:W-:Y:S01]  /*6480*/  IMAD R11, R7.reuse, 0x2000, R22 ;  /* 0x00002000070b7824 */ /* 0x040fe200078e0216 */
[----:B------:R-:W-:Y:S01]  /*6490*/  R2UR UR8, R7 ;  /* 0x00000000070872ca */ /* 0x000fe200000e0000 */
[----:B------:R-:W-:Y:S01]  /*64a0*/  VIADD R4, R4, 0xffffffff ;  /* 0xffffffff04047836 */ /* 0x000fe20000000000 */
[----:B------:R-:W-:Y:S01]  /*64b0*/  R2UR UR13, R22 ;  /* 0x00000000160d72ca */ /* 0x000fe200000e0000 */
[----:B------:R-:W-:Y:S01]  /*64c0*/  UIADD3 UR14, UP0, UR22, 0xf0, URZ ;  /* 0x000000f0160e7890 */ /* 0x000fe2000ff1e03f */
[----:B------:R-:W-:Y:S01]  /*64d0*/  R2UR UR7, R11 ;  /* 0x000000000b0772ca */ /* 0x000fe200000e0000 */
[----:B------:R-:W-:Y:S01]  /*64e0*/  UIADD3 UR24, UP1, UR22, 0x1f0, URZ ;  /* 0x000001f016187890 */ /* 0x000fe2000ff3e03f */
[----:B------:R-:W-:Y:S01]  /*64f0*/  R2UR UR9, R14 ;  /* 0x000000000e0972ca */ /* 0x000fe200000e0000 */
[----:B------:R-:W-:Y:S01]  /*6500*/  UIADD3.X UR15, URZ, UR23, URZ, UP0, !UPT ;  /* 0x000000173f0f7290 */ /* 0x000fe200087fe43f */
[----:B------:R-:W-:Y:S01]  /*6510*/  R2UR UR11, R20 ;  /* 0x00000000140b72ca */ /* 0x000fe200000e0000 */
[----:B------:R-:W-:Y:S01]  /*6520*/  VIADD R7, R7, 0x1 ;  /* 0x0000000107077836 */ /* 0x000fe20000000000 */
[----:B------:R-:W-:Y:S01]  /*6530*/  R2UR UR10, R21 ;  /* 0x00000000150a72ca */ /* 0x000fe200000e0000 */
[----:B------:R-:W-:Y:S01]  /*6540*/  UIADD3.X UR25, URZ, UR23, URZ, UP1, !UPT ;  /* 0x000000173f197290 */ /* 0x000fe20008ffe43f */
[----:B------:R-:W-:Y:S01]  /*6550*/  R2UR UR12, R6 ;  /* 0x00000000060c72ca */ /* 0x000fe200000e0000 */
[----:B------:R-:W-:Y:S01]  /*6560*/  ULEA UR8, UR8, UR5, 0xc ;  /* 0x0000000508087291 */ /* 0x000fe2000f8e603f */
[----:B------:R-:W-:Y:S01]  /*6570*/  R2UR UR20, R15 ;  /* 0x000000000f1472ca */ /* 0x000fe200000e0000 */
[----:B------:R-:W-:Y:S01]  /*6580*/  UMOV UR16, 0x0 ;  /* 0x0000000000107882 */ /* 0x000fe20000000000 */
[----:B------:R-:W-:Y:S01]  /*6590*/  ISETP.GT.AND P1, PT, R4, 0x1, PT ;  /* 0x000000010400780c */ /* 0x000fe20003f24270 */
[----:B------:R-:W-:Y:S01]  /*65a0*/  UIADD3 UR7, UR7, 0x4300, URZ ;  /* 0x0000430007077890 */ /* 0x000fe2000fffe03f */
[----:B------:R-:W-:Y:S01]  /*65b0*/  ISETP.NE.AND P0, PT, R7, 0x11, PT ;  /* 0x000000110700780c */ /* 0x000fe20003f05270 */
[----:B------:R-:W-:Y:S01]  /*65c0*/  UIADD3 UR13, UR13, 0x26300, UR8 ;  /* 0x000263000d0d7890 */ /* 0x000fe2000fffe008 */
[----:B------:R-:W-:Y:S01]  /*65d0*/  VIADD R21, R21, 0x40 ;  /* 0x0000004015157836 */ /* 0x000fe20000000000 */
[----:B------:R-:W-:Y:S01]  /*65e0*/  UMOV UR17, 0x10000000 ;  /* 0x1000000000117882 */ /* 0x000fe20000000000 */
[----:B------:R-:W-:Y:S01]  /*65f0*/  UMOV UR21, 0x30000 ;  /* 0x0003000000157882 */ /* 0x000fe20000000000 */
[----:B------:R-:W-:Y:S01]  /*6600*/  SEL R14, RZ, 0x1, P0 ;  /* 0x00000001ff0e7807 */ /* 0x000fe20000000000 */
[----:B------:R-:W-:Y:S01]  /*6610*/  UMOV UR8, UR7 ;  /* 0x0000000700087c82 */ /* 0x000fe20008000000 */
[----:B------:R-:W-:Y:S01]  /*6620*/  SEL R7, R7, RZ, P0 ;  /* 0x000000ff07077207 */ /* 0x000fe20000000000 */
[----:B------:R1:W-:Y:S01]  /*6630*/  UTMALDG.3D [UR8], [UR14], desc[UR16] ;  /* 0x000010080e0075b4 */ /* 0x0003e20008011000 */
[----:B------:R-:W-:Y:S01]  /*6640*/  LOP3.LUT R5, R5, R14, RZ, 0x3c, !PT ;  /* 0x0000000e05057212 */ /* 0x000fe200078e3cff */
[----:B-1----:R-:W-:Y:S01]  /*6650*/  UMOV UR8, UR13 ;  /* 0x0000000d00087c82 */ /* 0x002fe20008000000 */
[----:B------:R-:W-:-:S02]  /*6660*/  UMOV UR11, UR20 ;  /* 0x00000014000b7c82 */ /* 0x000fc40008000000 */
[----:B------:R1:W-:Y:S02]  /*6670*/  UTMALDG.3D.MULTICAST [UR8], [UR24], UR21, desc[UR16] ;  /* 0x00001008180073b4 */ /* 0x0003e40008011815 */
[----:B-1----:R-:W-:Y:S05]  /*6680*/  @P1 BRA `(.L_x_120) ;  /* 0xfffffffc00441947 */ /* 0x002fea000383ffff */
.L_x_117:
[----:B------:R-:W-:Y:S05]  /*6690*/  BSYNC B1 ;  /* 0x0000000000017941 */ /* 0x000fea0003800000 */
.L_x_116:
[----:B------:R-:W-:Y:S01]  /*66a0*/  LOP3.LUT P1, RZ, R10, 0xff, RZ, 0xc0, !PT ;  /* 0x000000ff0aff7812 */ /* 0x000fe2000782c0ff */
[C---:B------:R-:W-:Y:S01]  /*66b0*/  IMAD.IADD R12, R3.reuse, 0x1, R12 ;  /* 0x00000001030c7824 */ /* 0x040fe200078e020c */
[----:B------:R-:W-:Y:S01]  /*66c0*/  ULDC.64 UR8, c[0x0][0x8f8] ;  /* 0x00023e0000087ab9 */ /* 0x000fe20000000a00 */
[C---:B------:R-:W-:Y:S01]  /*66d0*/  ISETP.GE.U32.AND P2, PT, R3.reuse, 0x11, PT ;  /* 0x000000110300780c */ /* 0x040fe20003f46070 */
[----:B------:R-:W-:Y:S01]  /*66e0*/  BSSY B1, `(.L_x_121) ;  /* 0x000006b000017945 */ /* 0x000fe20003800000 */
[----:B------:R-:W-:Y:S01]  /*66f0*/  IMAD.MOV.U32 R20, RZ, RZ, -0x1 ;  /* 0xffffffffff147424 */ /* 0x000fe200078e00ff */
[----:B------:R-:W-:Y:S02]  /*6700*/  ISETP.GT.U32.AND P0, PT, R12, 0x10, PT ;  /* 0x000000100c00780c */ /* 0x000fe40003f04070 */
[----:B------:R-:W-:Y:S02]  /*6710*/  PRMT R10, RZ, 0x7610, R10 ;  /* 0x00007610ff0a7816 */ /* 0x000fe4000000000a */
[----:B------:R-:W-:-:S03]  /*6720*/  ISETP.LT.U32.AND P0, PT, R3, 0x11, P0 ;  /* 0x000000110300780c */ /* 0x000fc60000701070 */
[----:B------:R-:W1:Y:S01]  /*6730*/  @P1 S2R R5, SR_CgaCtaId ;  /* 0x0000000000051919 */ /* 0x000e620000008800 */
[----:B------:R-:W-:-:S04]  /*6740*/  @P1 MOV R4, 0x400 ;  /* 0x0000040000041802 */ /* 0x000fc80000000f00 */
[----:B-1----:R-:W-:Y:S01]  /*6750*/  @P1 LEA R6, R5, R4, 0x18 ;  /* 0x0000000405061211 */ /* 0x002fe200078ec0ff */
[----:B------:R-:W-:-:S03]  /*6760*/  IMAD.WIDE.U32 R4, R12, -0xf0f0f0f, RZ ;  /* 0xf0f0f0f10c047825 */ /* 0x000fc600078e00ff */
[----:B------:R1:W-:Y:S01]  /*6770*/  @P1 SYNCS.ARRIVE.TRANS64.A1T0 RZ, [R6+URZ+0x138], RZ ;  /* 0x000138ff06ff19a7 */ /* 0x0003e2000810003f */
[----:B------:R-:W-:Y:S02]  /*6780*/  IADD3 R16, P1, R16, UR36, RZ ;  /* 0x0000002410107c10 */ /* 0x000fe4000ff3e0ff */
[----:B------:R-:W-:Y:S02]  /*6790*/  SHF.R.U32.HI R7, RZ, 0x4, R5 ;  /* 0x00000004ff077819 */ /* 0x000fe40000011605 */
[----:B------:R-:W-:Y:S02]  /*67a0*/  SEL R5, RZ, 0x1, !P0 ;  /* 0x00000001ff057807 */ /* 0x000fe40004000000 */
[----:B------:R-:W-:Y:S01]  /*67b0*/  IADD3.X R17, R17, UR42, RZ, P1, !PT ;  /* 0x0000002a11117c10 */ /* 0x000fe20008ffe4ff */
[----:B------:R-:W-:Y:S01]  /*67c0*/  IMAD R12, R7, -0x11, R12 ;  /* 0xffffffef070c7824 */ /* 0x000fe200078e020c */
[----:B------:R-:W-:Y:S01]  /*67d0*/  ISETP.GE.U32.AND P0, PT, R16, UR8, PT ;  /* 0x0000000810007c0c */ /* 0x000fe2000bf06070 */
[----:B-1----:R-:W-:Y:S01]  /*67e0*/  IMAD.MOV.U32 R6, RZ, RZ, -0x1 ;  /* 0xffffffffff067424 */ /* 0x002fe200078e00ff */
[----:B------:R-:W-:-:S02]  /*67f0*/  LOP3.LUT R0, R0, R5, RZ, 0x3c, !PT ;  /* 0x0000000500007212 */ /* 0x000fc400078e3cff */
[----:B------:R-:W-:Y:S02]  /*6800*/  ISETP.GE.U32.AND.EX P0, PT, R17, UR9, PT, P0 ;  /* 0x0000000911007c0c */ /* 0x000fe4000bf06100 */
[----:B------:R-:W-:Y:S01]  /*6810*/  @P2 LOP3.LUT R0, R0, 0x1, R7, 0x78, !PT ;  /* 0x0000000100002812 */ /* 0x000fe200078e7807 */
[----:B------:R-:W-:Y:S01]  /*6820*/  IMAD.MOV.U32 R7, RZ, RZ, -0x1 ;  /* 0xffffffffff077424 */ /* 0x000fe200078e00ff */
[----:B------:R-:W-:-:S09]  /*6830*/  PRMT R4, RZ, 0x7610, R4 ;  /* 0x00007610ff047816 */ /* 0x000fd20000000004 */
[----:B------:R-:W-:Y:S05]  /*6840*/  @P0 BRA `(.L_x_122) ;  /* 0x0000000400500947 */ /* 0x000fea0003800000 */
[----:B------:R-:W1:Y:S01]  /*6850*/  S2R R14, SR_CTAID.X ;  /* 0x00000000000e7919 */ /* 0x000e620000002500 */
[----:B------:R-:W-:Y:S01]  /*6860*/  ULDC.64 UR8, c[0x0][0x8d0] ;  /* 0x0002340000087ab9 */ /* 0x000fe20000000a00 */
[----:B------:R-:W2:Y:S01]  /*6870*/  LDC R15, c[0x0][0x144] ;  /* 0x00005100ff0f7b82 */ /* 0x000ea20000000800 */
[----:B------:R-:W-:Y:S01]  /*6880*/  ISETP.NE.U32.AND P0, PT, RZ, UR8, PT ;  /* 0x00000008ff007c0c */ /* 0x000fe2000bf05070 */
[----:B------:R-:W3:Y:S01]  /*6890*/  S2R R11, SR_CTAID.Y ;  /* 0x00000000000b7919 */ /* 0x000ee20000002600 */
[----:B------:R-:W-:Y:S01]  /*68a0*/  ULDC UR7, c[0x0][0x150] ;  /* 0x0000540000077ab9 */ /* 0x000fe20000000800 */
[----:B------:R-:W-:Y:S01]  /*68b0*/  ULDC UR10, c[0x0][0x8d8] ;  /* 0x00023600000a7ab9 */ /* 0x000fe20000000800 */
[----:B------:R-:W-:Y:S01]  /*68c0*/  ISETP.NE.AND.EX P0, PT, RZ, UR9, PT, P0 ;  /* 0x00000009ff007c0c */ /* 0x000fe2000bf05300 */
[----:B------:R-:W-:Y:S01]  /*68d0*/  IMAD.MOV.U32 R4, RZ, RZ, R16 ;  /* 0x000000ffff047224 */ /* 0x000fe200078e0010 */
[----:B-1----:R-:W-:-:S05]  /*68e0*/  I2FP.F32.U32 R5, R14 ;  /* 0x0000000e00057245 */ /* 0x002fca0000201000 */
[----:B------:R-:W-:Y:S01]  /*68f0*/  FMUL R20, R5, UR7 ;  /* 0x0000000705147c20 */ /* 0x000fe20008400000 */
[----:B------:R-:W-:-:S05]  /*6900*/  IMAD.MOV.U32 R5, RZ, RZ, R17 ;  /* 0x000000ffff057224 */ /* 0x000fca00078e0011 */
[----:B---3--:R-:W-:Y:S05]  /*6910*/  @!P0 BRA `(.L_x_123) ;  /* 0x0000000000288947 */ /* 0x008fea0003800000 */
[----:B------:R-:W-:Y:S02]  /*6920*/  ULDC UR7, c[0x0][0x8dc] ;  /* 0x0002370000077ab9 */ /* 0x000fe40000000800 */
[----:B------:R-:W-:-:S05]  /*6930*/  IADD3 R5, P0, R16, UR7, RZ ;  /* 0x0000000710057c10 */ /* 0x000fca000ff1e0ff */
[----:B------:R-:W-:-:S04]  /*6940*/  IMAD.X R13, RZ, RZ, R17, P0 ;  /* 0x000000ffff0d7224 */ /* 0x000fc800000e0611 */
[----:B------:R-:W-:-:S04]  /*6950*/  IMAD.WIDE.U32 R6, R13, UR8, RZ ;  /* 0x000000080d067c25 */ /* 0x000fc8000f8e00ff */
[----:B------:R-:W-:-:S04]  /*6960*/  IMAD.WIDE.U32 R6, P0, R5, UR9, R6 ;  /* 0x0000000905067c25 */ /* 0x000fc8000f800006 */
[----:B------:R-:W-:-:S04]  /*6970*/  IMAD.WIDE.U32 R4, R5, UR8, RZ ;  /* 0x0000000805047c25 */ /* 0x000fc8000f8e00ff */
[----:B------:R-:W-:Y:S01]  /*6980*/  IMAD.MOV.U32 R4, RZ, RZ, R7 ;  /* 0x000000ffff047224 */ /* 0x000fe200078e0007 */
[----:B------:R-:W-:Y:S01]  /*6990*/  IADD3 RZ, P1, R5, R6, RZ ;  /* 0x0000000605ff7210 */ /* 0x000fe20007f3e0ff */
[----:B------:R-:W-:-:S04]  /*69a0*/  IMAD.X R5, RZ, RZ, RZ, P0 ;  /* 0x000000ffff057224 */ /* 0x000fc800000e06ff */
[----:B------:R-:W-:-:S08]  /*69b0*/  IMAD.WIDE.U32.X R4, R13, UR9, R4, P1 ;  /* 0x000000090d047c25 */ /* 0x000fd000088e0404 */
.L_x_123:
[--C-:B------:R-:W-:Y:S01]  /*69c0*/  SHF.R.U64 R13, R4, UR10, R5.reuse ;  /* 0x0000000a040d7c19 */ /* 0x100fe20008001205 */
[----:B------:R-:W1:Y:S01]  /*69d0*/  F2I.U32.TRUNC.NTZ R20, R20 ;  /* 0x0000001400147305 */ /* 0x000e62000020f000 */
[----:B------:R-:W-:Y:S01]  /*69e0*/  SHF.R.U32.HI R4, RZ, UR10, R5 ;  /* 0x0000000aff047c19 */ /* 0x000fe20008011605 */
[----:B------:R-:W-:Y:S01]  /*69f0*/  ULDC.64 UR8, c[0x0][0x8c8] ;  /* 0x0002320000087ab9 */ /* 0x000fe20000000a00 */
[----:B------:R-:W-:Y:S01]  /*6a00*/  IADD3 R7, P0, RZ, -R13, RZ ;  /* 0x8000000dff077210 */ /* 0x000fe20007f1e0ff */
[----:B------:R-:W-:Y:S01]  /*6a10*/  ULDC.64 UR10, c[0x0][0x8e8] ;  /* 0x00023a00000a7ab9 */ /* 0x000fe20000000a00 */
[----:B------:R-:W3:Y:S01]  /*6a20*/  LDC R22, c[0x0][0x148] ;  /* 0x00005200ff167b82 */ /* 0x000ee20000000800 */
[----:B------:R-:W-:Y:S02]  /*6a30*/  ULDC UR7, c[0x0][0x8c0] ;  /* 0x0002300000077ab9 */ /* 0x000fe40000000800 */
[----:B------:R-:W-:Y:S01]  /*6a40*/  IMAD.X R4, RZ, RZ, ~R4, P0 ;  /* 0x000000ffff047224 */ /* 0x000fe200000e0e04 */
[----:B------:R-:W-:-:S03]  /*6a50*/  ISETP.NE.U32.AND P0, PT, RZ, UR10, PT ;  /* 0x0000000aff007c0c */ /* 0x000fc6000bf05070 */
[----:B------:R-:W-:Y:S01]  /*6a60*/  IMAD R6, R4, UR8, RZ ;  /* 0x0000000804067c24 */ /* 0x000fe2000f8e02ff */
[----:B------:R-:W-:Y:S01]  /*6a70*/  ISETP.NE.AND.EX P0, PT, RZ, UR11, PT, P0 ;  /* 0x0000000bff007c0c */ /* 0x000fe2000bf05300 */
[----:B------:R-:W-:Y:S01]  /*6a80*/  IMAD.WIDE.U32 R4, R7, UR8, R16 ;  /* 0x0000000807047c25 */ /* 0x000fe2000f8e0010 */
[----:B------:R-:W-:-:S03]  /*6a90*/  ULDC UR8, c[0x0][0x154] ;  /* 0x0000550000087ab9 */ /* 0x000fc60000000800 */
[----:B------:R-:W-:Y:S02]  /*6aa0*/  IMAD R7, R7, UR9, R6 ;  /* 0x0000000907077c24 */ /* 0x000fe4000f8e0206 */
[----:B-1----:R-:W-:Y:S02]  /*6ab0*/  IMAD.MOV R6, RZ, RZ, -R20 ;  /* 0x000000ffff067224 */ /* 0x002fe400078e0a14 */
[----:B------:R-:W-:Y:S02]  /*6ac0*/  IMAD.IADD R5, R5, 0x1, R7 ;  /* 0x0000000105057824 */ /* 0x000fe400078e0207 */
[----:B--2---:R-:W-:Y:S01]  /*6ad0*/  IMAD R14, R15, R6, R14 ;  /* 0x000000060f0e7224 */ /* 0x004fe200078e020e */
[----:B------:R-:W-:Y:S02]  /*6ae0*/  I2FP.F32.U32 R6, R11 ;  /* 0x0000000b00067245 */ /* 0x000fe40000201000 */
[--C-:B------:R-:W-:Y:S02]  /*6af0*/  SHF.R.U64 R15, R4, UR7, R5.reuse ;  /* 0x00000007040f7c19 */ /* 0x100fe40008001205 */
[----:B------:R-:W-:Y:S01]  /*6b00*/  SHF.R.U32.HI R4, RZ, UR7, R5 ;  /* 0x00000007ff047c19 */ /* 0x000fe20008011605 */
[----:B------:R-:W-:Y:S01]  /*6b10*/  FMUL R6, R6, UR8 ;  /* 0x0000000806067c20 */ /* 0x000fe20008400000 */
[----:B------:R-:W-:-:S02]  /*6b20*/  ULDC UR7, c[0x0][0x8b0] ;  /* 0x00022c0000077ab9 */ /* 0x000fc40000000800 */
[--C-:B------:R-:W-:Y:S01]  /*6b30*/  SHF.R.U64 R21, R15, UR7, R4.reuse ;  /* 0x000000070f157c19 */ /* 0x100fe20008001204 */
[----:B------:R1:W2:Y:S01]  /*6b40*/  F2I.U32.TRUNC.NTZ R24, R6 ;  /* 0x0000000600187305 */ /* 0x0002a2000020f000 */
[----:B------:R-:W-:Y:S01]  /*6b50*/  SHF.R.U32.HI R4, RZ, UR7, R4 ;  /* 0x00000007ff047c19 */ /* 0x000fe20008011604 */
[----:B------:R-:W-:-:S03]  /*6b60*/  ULDC UR7, c[0x0][0x900] ;  /* 0x0002400000077ab9 */ /* 0x000fc60000000800 */
[--C-:B------:R-:W-:Y:S02]  /*6b70*/  SHF.R.U64 R20, R21, UR7, R4.reuse ;  /* 0x0000000715147c19 */ /* 0x100fe40008001204 */
[----:B------:R-:W-:-:S03]  /*6b80*/  SHF.R.U32.HI R23, RZ, UR7, R4 ;  /* 0x00000007ff177c19 */ /* 0x000fc60008011604 */
[----:B------:R-:W-:Y:S02]  /*6b90*/  IMAD.MOV.U32 R4, RZ, RZ, R20 ;  /* 0x000000ffff047224 */ /* 0x000fe400078e0014 */
[----:B------:R-:W-:Y:S01]  /*6ba0*/  IMAD.MOV.U32 R5, RZ, RZ, R23 ;  /* 0x000000ffff057224 */ /* 0x000fe200078e0017 */
[----:B-1----:R-:W-:Y:S06]  /*6bb0*/  @!P0 BRA `(.L_x_124) ;  /* 0x0000000000288947 */ /* 0x002fec0003800000 */
        /* <DEDUP_REMOVED lines=10> */
.L_x_124:
[----:B------:R-:W-:Y:S01]  /*6c60*/  ISETP.NE.AND P0, PT, R2, 0x1, PT ;  /* 0x000000010200780c */ /* 0x000fe20003f05270 */
[----:B------:R-:W-:Y:S01]  /*6c70*/  ULDC UR7, c[0x0][0x8f0] ;  /* 0x00023c0000077ab9 */ /* 0x000fe20000000800 */
[----:B------:R-:W-:Y:S01]  /*6c80*/  LOP3.LUT R21, R21, UR18, RZ, 0xc0, !PT ;  /* 0x0000001215157c12 */ /* 0x000fe2000f8ec0ff */
[----:B--2---:R-:W-:Y:S01]  /*6c90*/  IMAD.MOV R24, RZ, RZ, -R24 ;  /* 0x000000ffff187224 */ /* 0x004fe200078e0a18 */
[----:B------:R-:W-:Y:S01]  /*6ca0*/  SHF.R.U64 R4, R4, UR7, R5 ;  /* 0x0000000704047c19 */ /* 0x000fe20008001205 */
[----:B------:R-:W-:Y:S01]  /*6cb0*/  ULDC UR7, c[0x0][0x8e0] ;  /* 0x0002380000077ab9 */ /* 0x000fe20000000800 */
[----:B------:R-:W-:Y:S01]  /*6cc0*/  LOP3.LUT R15, R15, UR6, RZ, 0xc0, !PT ;  /* 0x000000060f0f7c12 */ /* 0x000fe2000f8ec0ff */
[----:B------:R-:W-:Y:S01]  /*6cd0*/  ULDC UR8, c[0x0][0x8b8] ;  /* 0x00022e0000087ab9 */ /* 0x000fe20000000800 */
[----:B------:R-:W-:Y:S02]  /*6ce0*/  IMAD.MOV.U32 R6, RZ, RZ, R13 ;  /* 0x000000ffff067224 */ /* 0x000fe400078e000d */
[----:B------:R-:W-:-:S02]  /*6cf0*/  IMAD.MOV R5, RZ, RZ, -R4 ;  /* 0x000000ffff057224 */ /* 0x000fc400078e0a04 */
[----:B------:R-:W-:Y:S02]  /*6d00*/  IMAD R21, R4, UR19, R21 ;  /* 0x0000001304157c24 */ /* 0x000fe4000f8e0215 */
[----:B---3--:R-:W-:Y:S02]  /*6d10*/  @P0 IMAD R14, R22, R24, R11 ;  /* 0x00000018160e0224 */ /* 0x008fe400078e020b */
[----:B------:R-:W-:Y:S01]  /*6d20*/  IMAD R20, R5, UR7, R20 ;  /* 0x0000000705147c24 */ /* 0x000fe2000f8e0214 */
[----:B------:R-:W-:Y:S01]  /*6d30*/  ULDC UR7, c[0x0][0x8a8] ;  /* 0x00022a0000077ab9 */ /* 0x000fe20000000800 */
[----:B------:R-:W-:Y:S02]  /*6d40*/  IMAD R14, R21, UR8, R14 ;  /* 0x00000008150e7c24 */ /* 0x000fe4000f8e020e */
[----:B------:R-:W-:Y:S02]  /*6d50*/  IMAD R5, R20, UR7, R15 ;  /* 0x0000000714057c24 */ /* 0x000fe4000f8e020f */
[----:B------:R-:W-:-:S03]  /*6d60*/  IMAD.MOV.U32 R4, RZ, RZ, 0x1 ;  /* 0x00000001ff047424 */ /* 0x000fc600078e00ff */
[----:B------:R-:W-:Y:S02]  /*6d70*/  SEL R7, R5, R14, !P0 ;  /* 0x0000000e05077207 */ /* 0x000fe40004000000 */
[----:B------:R-:W-:-:S07]  /*6d80*/  SEL R20, R14, R5, !P0 ;  /* 0x000000050e147207 */ /* 0x000fce0004000000 */
.L_x_122:
[----:B------:R-:W-:Y:S05]  /*6d90*/  BSYNC B1 ;  /* 0x0000000000017941 */ /* 0x000fea0003800000 */
.L_x_121:
[----:B------:R-:W-:-:S13]  /*6da0*/  LOP3.LUT P0, RZ, R4, 0xff, RZ, 0xc0, !PT ;  /* 0x000000ff04ff7812 */ /* 0x000fda000780c0ff */
[----:B------:R-:W-:Y:S05]  /*6db0*/  @P0 BRA `(.L_x_125) ;  /* 0xfffffff400440947 */ /* 0x000fea000383ffff */
[----:B------:R-:W-:Y:S05]  /*6dc0*/  BSYNC B0 ;  /* 0x0000000000007941 */ /* 0x000fea0003800000 */
.L_x_114:
[----:B------:R-:W-:-:S03]  /*6dd0*/  UMOV UR7, 0xffffffff ;  /* 0xffffffff00077882 */ /* 0x000fc60000000000 */
[----:B------:R-:W-:Y:S05]  /*6de0*/  BRA.DIV UR7, `(.L_x_126) ;  /* 0x0000000e07747947 */ /* 0x000fea000b800000 */
[----:B------:R-:W-:-:S13]  /*6df0*/  ELECT P6, URZ, PT ;  /* 0x00000000003f782f */ /* 0x000fda00038c0000 */
.L_x_158:
[----:B------:R-:W-:Y:S04]  /*6e00*/  BSSY B0, `(.L_x_127) ;  /* 0x00000a0000007945 */ /* 0x000fe80003800000 */
[----:B------:R-:W-:Y:S05]  /*6e10*/  @!P6 BRA `(.L_x_128) ;  /* 0x000000080078e947 */ /* 0x000fea0003800000 */
[----:B------:R-:W-:-:S04]  /*6e20*/  LOP3.LUT R19, R19, 0x2, RZ, 0xfc, !PT ;  /* 0x0000000213137812 */ /* 0x000fc800078efcff */
[----:B------:R-:W-:-:S13]  /*6e30*/  ISETP.NE.AND P0, PT, R19, 0x3, PT ;  /* 0x000000031300780c */ /* 0x000fda0003f05270 */
[----:B------:R-:W-:Y:S05]  /*6e40*/  @!P0 BRA `(.L_x_129) ;  /* 0x0000000000048947 */ /* 0x000fea0003800000 */
[----:B------:R-:W-:Y:S01]  /*6e50*/  BPT.TRAP 0x1 ;  /* 0x000000040000795c */ /* 0x000fe20000300000 */
.L_x_129:
[----:B------:R-:W1:Y:S01]  /*6e60*/  S2R R3, SR_CgaCtaId ;  /* 0x0000000000037919 */ /* 0x000e620000008800 */
[----:B------:R-:W-:-:S04]  /*6e70*/  MOV R2, 0x400 ;  /* 0x0000040000027802 */ /* 0x000fc80000000f00 */
[----:B-1----:R-:W-:Y:S02]  /*6e80*/  LEA R3, R3, R2, 0x18 ;  /* 0x0000000203037211 */ /* 0x002fe400078ec0ff */
[----:B------:R-:W-:-:S03]  /*6e90*/  SHF.L.U32 R2, R0, 0x1f, RZ ;  /* 0x0000001f00027819 */ /* 0x000fc600000006ff */
[----:B------:R-:W-:-:S04]  /*6ea0*/  VIADD R3, R3, 0x88 ;  /* 0x0000008803037836 */ /* 0x000fc80000000000 */
[C---:B------:R-:W-:Y:S02]  /*6eb0*/  IMAD R7, R12.reuse, 0x8, R3 ;  /* 0x000000080c077824 */ /* 0x040fe400078e0203 */
[----:B------:R-:W-:Y:S02]  /*6ec0*/  VIADD R12, R12, 0x1 ;  /* 0x000000010c0c7836 */ /* 0x000fe40000000000 */
[----:B------:R-:W1:Y:S03]  /*6ed0*/  SYNCS.PHASECHK.TRANS64.TRYWAIT P0, [R7+URZ], R2 ;  /* 0x00000002070075a7 */ /* 0x000e66000800017f */
[----:B------:R-:W-:-:S04]  /*6ee0*/  ISETP.NE.AND P1, PT, R12, 0x11, PT ;  /* 0x000000110c00780c */ /* 0x000fc80003f25270 */
[----:B------:R-:W-:Y:S02]  /*6ef0*/  SEL R5, RZ, 0x1, P1 ;  /* 0x00000001ff057807 */ /* 0x000fe40000800000 */
[----:B------:R-:W-:Y:S02]  /*6f00*/  SEL R12, R12, RZ, P1 ;  /* 0x000000ff0c0c7207 */ /* 0x000fe40000800000 */
[----:B------:R-:W-:-:S03]  /*6f10*/  LOP3.LUT R5, R0, R5, RZ, 0x3c, !PT ;  /* 0x0000000500057212 */ /* 0x000fc600078e3cff */
[----:B------:R-:W-:Y:S01]  /*6f20*/  IMAD R9, R12, 0x8, R3 ;  /* 0x000000080c097824 */ /* 0x000fe200078e0203 */
[----:B------:R-:W-:Y:S01]  /*6f30*/  SHF.L.U32 R4, R5, 0x1f, RZ ;  /* 0x0000001f05047819 */ /* 0x000fe200000006ff */
[----:B-1----:R-:W-:Y:S06]  /*6f40*/  @!P0 BRA `(.L_x_130) ;  /* 0x0000000c003c8947 */ /* 0x002fec0003800000 */
.L_x_159:
[----:B------:R-:W2:Y:S01]  /*6f50*/  SYNCS.PHASECHK.TRANS64.TRYWAIT P0, [R9+URZ], R4 ;  /* 0x00000004090075a7 */ /* 0x000ea2000800017f */
[----:B------:R-:W-:-:S05]  /*6f60*/  VIADD R0, R12, 0x1 ;  /* 0x000000010c007836 */ /* 0x000fca0000000000 */
[----:B------:R-:W-:-:S04]  /*6f70*/  ISETP.NE.AND P1, PT, R0, 0x11, PT ;  /* 0x000000110000780c */ /* 0x000fc80003f25270 */
[----:B-1----:R-:W-:Y:S02]  /*6f80*/  SEL R2, RZ, 0x1, P1 ;  /* 0x00000001ff027807 */ /* 0x002fe40000800000 */
[----:B------:R-:W-:Y:S02]  /*6f90*/  SEL R0, R0, RZ, P1 ;  /* 0x000000ff00007207 */ /* 0x000fe40000800000 */
[----:B------:R-:W-:-:S03]  /*6fa0*/  LOP3.LUT R7, R5, R2, RZ, 0x3c, !PT ;  /* 0x0000000205077212 */ /* 0x000fc600078e3cff */
[----:B------:R-:W-:Y:S01]  /*6fb0*/  IMAD R6, R0, 0x8, R3 ;  /* 0x0000000800067824 */ /* 0x000fe200078e0203 */
[----:B------:R-:W-:Y:S01]  /*6fc0*/  SHF.L.U32 R5, R7, 0x1f, RZ ;  /* 0x0000001f07057819 */ /* 0x000fe200000006ff */
[----:B--2---:R-:W-:Y:S06]  /*6fd0*/  @!P0 BRA `(.L_x_131) ;  /* 0x0000000c002c8947 */ /* 0x004fec0003800000 */
.L_x_160:
[----:B------:R-:W2:Y:S01]  /*6fe0*/  SYNCS.PHASECHK.TRANS64.TRYWAIT P0, [R6+URZ], R5 ;  /* 0x00000005060075a7 */ /* 0x000ea2000800017f */
[----:B------:R-:W-:-:S05]  /*6ff0*/  VIADD R0, R0, 0x1 ;  /* 0x0000000100007836 */ /* 0x000fca0000000000 */
[----:B------:R-:W-:-:S04]  /*7000*/  ISETP.NE.AND P1, PT, R0, 0x11, PT ;  /* 0x000000110000780c */ /* 0x000fc80003f25270 */
[----:B------:R-:W-:Y:S02]  /*7010*/  SEL R2, RZ, 0x1, P1 ;  /* 0x00000001ff027807 */ /* 0x000fe40000800000 */
[----:B------:R-:W-:Y:S02]  /*7020*/  SEL R0, R0, RZ, P1 ;  /* 0x000000ff00007207 */ /* 0x000fe40000800000 */
[----:B------:R-:W-:-:S03]  /*7030*/  LOP3.LUT R7, R7, R2, RZ, 0x3c, !PT ;  /* 0x0000000207077212 */ /* 0x000fc600078e3cff */
[----:B-1----:R-:W-:Y:S01]  /*7040*/  IMAD R9, R0, 0x8, R3 ;  /* 0x0000000800097824 */ /* 0x002fe200078e0203 */
[----:B------:R-:W-:Y:S01]  /*7050*/  SHF.L.U32 R4, R7, 0x1f, RZ ;  /* 0x0000001f07047819 */ /* 0x000fe200000006ff */
[----:B--2---:R-:W-:Y:S06]  /*7060*/  @!P0 BRA `(.L_x_132) ;  /* 0x0000000c001c8947 */ /* 0x004fec0003800000 */
.L_x_161:
        /* <DEDUP_REMOVED lines=9> */
.L_x_162:
        /* <DEDUP_REMOVED lines=9> */
.L_x_163:
        /* <DEDUP_REMOVED lines=9> */
.L_x_164:
        /* <DEDUP_REMOVED lines=9> */
.L_x_165:
        /* <DEDUP_REMOVED lines=9> */
.L_x_166:
        /* <DEDUP_REMOVED lines=9> */
.L_x_167:
        /* <DEDUP_REMOVED lines=9> */
.L_x_168:
        /* <DEDUP_REMOVED lines=9> */
.L_x_169:
        /* <DEDUP_REMOVED lines=9> */
.L_x_170:
        /* <DEDUP_REMOVED lines=9> */
.L_x_171:
        /* <DEDUP_REMOVED lines=9> */
.L_x_172:
        /* <DEDUP_REMOVED lines=9> */
.L_x_173:
[----:B------:R-:W2:Y:S01]  /*7730*/  SYNCS.PHASECHK.TRANS64.TRYWAIT P0, [R9+URZ], R4 ;  /* 0x00000004090075a7 */ /* 0x000ea2000800017f */
[----:B------:R-:W-:-:S05]  /*7740*/  VIADD R0, R0, 0x1 ;  /* 0x0000000100007836 */ /* 0x000fca0000000000 */
[----:B------:R-:W-:-:S04]  /*7750*/  ISETP.NE.AND P1, PT, R0, 0x11, PT ;  /* 0x000000110000780c */ /* 0x000fc80003f25270 */
[----:B------:R-:W-:Y:S02]  /*7760*/  SEL R2, RZ, 0x1, P1 ;  /* 0x00000001ff027807 */ /* 0x000fe40000800000 */
[----:B------:R-:W-:Y:S02]  /*7770*/  SEL R0, R0, RZ, P1 ;  /* 0x000000ff00007207 */ /* 0x000fe40000800000 */
[----:B------:R-:W-:Y:S01]  /*7780*/  LOP3.LUT R2, R7, R2, RZ, 0x3c, !PT ;  /* 0x0000000207027212 */ /* 0x000fe200078e3cff */
[----:B--2---:R-:W-:Y:S06]  /*7790*/  @!P0 BRA `(.L_x_145) ;  /* 0x0000000800548947 */ /* 0x004fec0003800000 */
.L_x_174:
[----:B------:R-:W-:Y:S01]  /*77a0*/  IMAD R3, R0, 0x8, R3 ;  /* 0x0000000800037824 */ /* 0x000fe200078e0203 */
[----:B------:R-:W-:-:S07]  /*77b0*/  SHF.L.U32 R0, R2, 0x1f, RZ ;  /* 0x0000001f02007819 */ /* 0x000fce00000006ff */
.L_x_146:
[----:B---3--:R3:W4:Y:S02]  /*77c0*/  SYNCS.PHASECHK.TRANS64.TRYWAIT P0, [R3+URZ], R0 ;  /* 0x00000000030075a7 */ /* 0x008724000800017f */
[----:B----4-:R-:W-:Y:S05]  /*77d0*/  @!P0 NANOSLEEP.SYNCS 0x989680 ;  /* 0x009896800000895d */ /* 0x010fea0003900000 */
[----:B------:R-:W4:Y:S02]  /*77e0*/  @!P0 SYNCS.PHASECHK.TRANS64 P0, [R3+URZ], R0 ;  /* 0x00000000030085a7 */ /* 0x000f24000800007f */
[----:B----4-:R-:W-:Y:S05]  /*77f0*/  @!P0 BRA `(.L_x_146) ;  /* 0xfffffffc00f08947 */ /* 0x010fea000383ffff */
.L_x_128:
[----:B------:R-:W-:Y:S05]  /*7800*/  BSYNC B0 ;  /* 0x0000000000007941 */ /* 0x000fea0003800000 */
.L_x_127:
[----:B------:R-:W-:Y:S05]  /*7810*/  EXIT ;  /* 0x000000000000794d */ /* 0x000fea0003800000 */
.L_x_25:
[----:B--2---:R-:W-:-:S04]  /*7820*/  IMAD.U32 R5, RZ, RZ, UR5 ;  /* 0x00000005ff057e24 */ /* 0x004fc8000f8e00ff */
[----:B------:R2:W3:Y:S03]  /*7830*/  SYNCS.PHASECHK.TRANS64.TRYWAIT P0, [R5+URZ], R0 ;  /* 0x00000000050075a7 */ /* 0x0004e6000800017f */
[----:B---3--:R-:W-:Y:S05]  /*7840*/  @!P0 NANOSLEEP.SYNCS 0x989680 ;  /* 0x009896800000895d */ /* 0x008fea0003900000 */
[----:B------:R-:W3:Y:S02]  /*7850*/  @!P0 SYNCS.PHASECHK.TRANS64 P0, [R5+URZ], R0 ;  /* 0x00000000050085a7 */ /* 0x000ee4000800007f */
[----:B---3--:R-:W-:Y:S05]  /*7860*/  @!P0 BRA `(.L_x_25) ;  /* 0xfffffffc00ec8947 */ /* 0x008fea000383ffff */
[----:B------:R-:W-:Y:S05]  /*7870*/  BRA `(.L_x_24) ;  /* 0xffffffa4001c7947 */ /* 0x000fea000383ffff */
.L_x_31:
[----:B--2---:R-:W-:-:S04]  /*7880*/  IMAD.U32 R6, RZ, RZ, UR8 ;  /* 0x00000008ff067e24 */ /* 0x004fc8000f8e00ff */
[----:B------:R2:W3:Y:S03]  /*7890*/  SYNCS.PHASECHK.TRANS64.TRYWAIT P0, [R6+URZ], R5 ;  /* 0x00000005060075a7 */ /* 0x0004e6000800017f */
[----:B---3--:R-:W-:Y:S05]  /*78a0*/  @!P0 NANOSLEEP.SYNCS 0x989680 ;  /* 0x009896800000895d */ /* 0x008fea0003900000 */
[----:B------:R-:W3:Y:S02]  /*78b0*/  @!P0 SYNCS.PHASECHK.TRANS64 P0, [R6+URZ], R5 ;  /* 0x00000005060085a7 */ /* 0x000ee4000800007f */
[----:B---3--:R-:W-:Y:S05]  /*78c0*/  @!P0 BRA `(.L_x_31) ;  /* 0xfffffffc00ec8947 */ /* 0x008fea000383ffff */
[----:B------:R-:W-:Y:S05]  /*78d0*/  BRA `(.L_x_30) ;  /* 0xffffffa800a07947 */ /* 0x000fea000383ffff */
.L_x_57:
[----:B-1----:R1:W2:Y:S02]  /*78e0*/  SYNCS.PHASECHK.TRANS64.TRYWAIT P0, [R13+URZ+0x110], R4 ;  /* 0x000110040d0075a7 */ /* 0x0022a4000800017f */
[----:B--2---:R-:W-:Y:S05]  /*78f0*/  @!P0 NANOSLEEP.SYNCS 0x989680 ;  /* 0x009896800000895d */ /* 0x004fea0003900000 */
[----:B------:R-:W2:Y:S02]  /*7900*/  @!P0 SYNCS.PHASECHK.TRANS64 P0, [R13+URZ+0x110], R4 ;  /* 0x000110040d0085a7 */ /* 0x000ea4000800007f */
[----:B--2---:R-:W-:Y:S05]  /*7910*/  @!P0 BRA `(.L_x_57) ;  /* 0xfffffffc00f08947 */ /* 0x004fea000383ffff */
[----:B------:R-:W-:Y:S05]  /*7920*/  BRA `(.L_x_147) ;  /* 0xffffffb800c47947 */ /* 0x000fea000383ffff */
.L_x_68:
[----:B-1----:R1:W2:Y:S02]  /*7930*/  SYNCS.PHASECHK.TRANS64.TRYWAIT P1, [R12+URZ+0x110], R7 ;  /* 0x000110070c0075a7 */ /* 0x0022a4000802017f */
[----:B--2---:R-:W-:Y:S05]  /*7940*/  @!P1 NANOSLEEP.SYNCS 0x989680 ;  /* 0x009896800000995d */ /* 0x004fea0003900000 */
[----:B------:R-:W2:Y:S02]  /*7950*/  @!P1 SYNCS.PHASECHK.TRANS64 P1, [R12+URZ+0x110], R7 ;  /* 0x000110070c0095a7 */ /* 0x000ea4000802007f */
[----:B--2---:R-:W-:Y:S05]  /*7960*/  @!P1 BRA `(.L_x_68) ;  /* 0xfffffffc00f09947 */ /* 0x004fea000383ffff */
[----:B------:R-:W-:Y:S05]  /*7970*/  BRA `(.L_x_148) ;  /* 0xffffffc4000c7947 */ /* 0x000fea000383ffff */
.L_x_84:
[----:B-1----:R-:W-:-:S04]  /*7980*/  IMAD.U32 R4, RZ, RZ, UR4 ;  /* 0x00000004ff047e24 */ /* 0x002fc8000f8e00ff */
[----:B------:R1:W2:Y:S03]  /*7990*/  SYNCS.PHASECHK.TRANS64.TRYWAIT P0, [R4+URZ+0x138], R3 ;  /* 0x00013803040075a7 */ /* 0x0002a6000800017f */
[----:B--2---:R-:W-:Y:S05]  /*79a0*/  @!P0 NANOSLEEP.SYNCS 0x989680 ;  /* 0x009896800000895d */ /* 0x004fea0003900000 */
[----:B------:R-:W2:Y:S02]  /*79b0*/  @!P0 SYNCS.PHASECHK.TRANS64 P0, [R4+URZ+0x138], R3 ;  /* 0x00013803040085a7 */ /* 0x000ea4000800007f */
[----:B--2---:R-:W-:Y:S05]  /*79c0*/  @!P0 BRA `(.L_x_84) ;  /* 0xfffffffc00ec8947 */ /* 0x004fea000383ffff */
[----:B------:R-:W-:Y:S05]  /*79d0*/  BRA `(.L_x_83) ;  /* 0xffffffd800307947 */ /* 0x000fea000383ffff */
.L_x_93:
[----:B-1----:R-:W-:-:S04]  /*79e0*/  IMAD.U32 R5, RZ, RZ, UR5 ;  /* 0x00000005ff057e24 */ /* 0x002fc8000f8e00ff */
[----:B------:R1:W2:Y:S03]  /*79f0*/  SYNCS.PHASECHK.TRANS64.TRYWAIT P1, [R5+URZ+0x120], R4 ;  /* 0x00012004050075a7 */ /* 0x0002a6000802017f */
[----:B--2---:R-:W-:Y:S05]  /*7a00*/  @!P1 NANOSLEEP.SYNCS 0x989680 ;  /* 0x009896800000995d */ /* 0x004fea0003900000 */
[----:B------:R-:W2:Y:S02]  /*7a10*/  @!P1 SYNCS.PHASECHK.TRANS64 P1, [R5+URZ+0x120], R4 ;  /* 0x00012004050095a7 */ /* 0x000ea4000802007f */
[----:B--2---:R-:W-:Y:S05]  /*7a20*/  @!P1 BRA `(.L_x_93) ;  /* 0xfffffffc00ec9947 */ /* 0x004fea000383ffff */
[----:B------:R-:W-:Y:S05]  /*7a30*/  BRA `(.L_x_149) ;  /* 0xffffffdc001c7947 */ /* 0x000fea000383ffff */
.L_x_99:
[----:B-12---:R-:W-:-:S04]  /*7a40*/  IMAD.U32 R5, RZ, RZ, UR5 ;  /* 0x00000005ff057e24 */ /* 0x006fc8000f8e00ff */
[----:B------:R1:W2:Y:S03]  /*7a50*/  SYNCS.PHASECHK.TRANS64.TRYWAIT P1, [R5+URZ+0x128], R4 ;  /* 0x00012804050075a7 */ /* 0x0002a6000802017f */
[----:B--2---:R-:W-:Y:S05]  /*7a60*/  @!P1 NANOSLEEP.SYNCS 0x989680 ;  /* 0x009896800000995d */ /* 0x004fea0003900000 */
[----:B------:R-:W2:Y:S02]  /*7a70*/  @!P1 SYNCS.PHASECHK.TRANS64 P1, [R5+URZ+0x128], R4 ;  /* 0x00012804050095a7 */ /* 0x000ea4000802007f */
[----:B--2---:R-:W-:Y:S05]  /*7a80*/  @!P1 BRA `(.L_x_99) ;  /* 0xfffffffc00ec9947 */ /* 0x004fea000383ffff */
[----:B------:R-:W-:Y:S05]  /*7a90*/  BRA `(.L_x_150) ;  /* 0xffffffdc00647947 */ /* 0x000fea000383ffff */
.L_x_111:
[----:B---3--:R3:W4:Y:S02]  /*7aa0*/  SYNCS.PHASECHK.TRANS64.TRYWAIT P0, [R3+URZ+0x120], R0 ;  /* 0x00012000030075a7 */ /* 0x008724000800017f */
[----:B----4-:R-:W-:Y:S05]  /*7ab0*/  @!P0 NANOSLEEP.SYNCS 0x989680 ;  /* 0x009896800000895d */ /* 0x010fea0003900000 */
[----:B------:R-:W4:Y:S02]  /*7ac0*/  @!P0 SYNCS.PHASECHK.TRANS64 P0, [R3+URZ+0x120], R0 ;  /* 0x00012000030085a7 */ /* 0x000f24000800007f */
[----:B----4-:R-:W-:Y:S05]  /*7ad0*/  @!P0 BRA `(.L_x_111) ;  /* 0xfffffffc00f08947 */ /* 0x010fea000383ffff */
[----:B------:R-:W-:Y:S05]  /*7ae0*/  BRA `(.L_x_151) ;  /* 0xffffffe400647947 */ /* 0x000fea000383ffff */
.L_x_115:
[----:B------:R-:W-:Y:S01]  /*7af0*/  BSSY B1, `(.L_x_152) ;  /* 0x0000006000017945 */ /* 0x000fe20003800000 */
[----:B------:R-:W-:-:S07]  /*7b00*/  IMAD.MOV.U32 R15, RZ, RZ, -0x1 ;  /* 0xffffffffff0f7424 */ /* 0x000fce00078e00ff */
[----:B------:R-:W-:Y:S05]  /*7b10*/  WARPSYNC.COLLECTIVE R15, `(.L_x_153) ;  /* 0x000000000f0c7348 */ /* 0x000fea0003c00000 */
[----:B------:R-:W-:Y:S02]  /*7b20*/  ELECT P6, UR62, PT ;  /* 0x00000000003e782f */ /* 0x000fe400038c0000 */
[----:B------:R-:W-:Y:S01]  /*7b30*/  MOV R14, UR62 ;  /* 0x0000003e000e7c02 */ /* 0x000fe20008000f00 */
[----:B------:R-:W-:Y:S10]  /*7b40*/  ENDCOLLECTIVE ;  /* 0x000000000000791b */ /* 0x000ff40003800000 */
.L_x_153:
[----:B------:R-:W-:Y:S05]  /*7b50*/  BSYNC B1 ;  /* 0x0000000000017941 */ /* 0x000fea0003800000 */
.L_x_152:
[----:B------:R-:W-:Y:S05]  /*7b60*/  BRA `(.L_x_154) ;  /* 0xffffffe400e47947 */ /* 0x000fea000383ffff */
.L_x_118:
[----:B-1----:R1:W2:Y:S02]  /*7b70*/  SYNCS.PHASECHK.TRANS64.TRYWAIT P0, [R14+URZ+0x88], R11 ;  /* 0x0000880b0e0075a7 */ /* 0x0022a4000800017f */
[----:B--2---:R-:W-:Y:S05]  /*7b80*/  @!P0 NANOSLEEP.SYNCS 0x989680 ;  /* 0x009896800000895d */ /* 0x004fea0003900000 */
[----:B------:R-:W2:Y:S02]  /*7b90*/  @!P0 SYNCS.PHASECHK.TRANS64 P0, [R14+URZ+0x88], R11 ;  /* 0x0000880b0e0085a7 */ /* 0x000ea4000800007f */
[----:B--2---:R-:W-:Y:S05]  /*7ba0*/  @!P0 BRA `(.L_x_118) ;  /* 0xfffffffc00f08947 */ /* 0x004fea000383ffff */
[----:B------:R-:W-:Y:S05]  /*7bb0*/  BRA `(.L_x_155) ;  /* 0xffffffe8001c7947 */ /* 0x000fea000383ffff */
.L_x_126:
[----:B------:R-:W-:Y:S01]  /*7bc0*/  BSSY B0, `(.L_x_156) ;  /* 0x0000006000007945 */ /* 0x000fe20003800000 */
[----:B------:R-:W-:-:S07]  /*7bd0*/  IMAD.MOV.U32 R15, RZ, RZ, -0x1 ;  /* 0xffffffffff0f7424 */ /* 0x000fce00078e00ff */
[----:B------:R-:W-:Y:S05]  /*7be0*/  WARPSYNC.COLLECTIVE R15, `(.L_x_157) ;  /* 0x000000000f0c7348 */ /* 0x000fea0003c00000 */
[----:B------:R-:W-:Y:S02]  /*7bf0*/  ELECT P6, UR62, PT ;  /* 0x00000000003e782f */ /* 0x000fe400038c0000 */
[----:B------:R-:W-:Y:S01]  /*7c00*/  MOV R14, UR62 ;  /* 0x0000003e000e7c02 */ /* 0x000fe20008000f00 */
[----:B------:R-:W-:Y:S10]  /*7c10*/  ENDCOLLECTIVE ;  /* 0x000000000000791b */ /* 0x000ff40003800000 */
.L_x_157:
[----:B------:R-:W-:Y:S05]  /*7c20*/  BSYNC B0 ;  /* 0x0000000000007941 */ /* 0x000fea0003800000 */
.L_x_156:
[----:B------:R-:W-:Y:S05]  /*7c30*/  BRA `(.L_x_158) ;  /* 0xfffffff000707947 */ /* 0x000fea000383ffff */
.L_x_130:
[----:B-1----:R1:W2:Y:S02]  /*7c40*/  SYNCS.PHASECHK.TRANS64.TRYWAIT P0, [R7+URZ], R2 ;  /* 0x00000002070075a7 */ /* 0x0022a4000800017f */
[----:B--2---:R-:W-:Y:S05]  /*7c50*/  @!P0 NANOSLEEP.SYNCS 0x989680 ;  /* 0x009896800000895d */ /* 0x004fea0003900000 */
[----:B------:R-:W2:Y:S02]  /*7c60*/  @!P0 SYNCS.PHASECHK.TRANS64 P0, [R7+URZ], R2 ;  /* 0x00000002070085a7 */ /* 0x000ea4000800007f */
[----:B--2---:R-:W-:Y:S05]  /*7c70*/  @!P0 BRA `(.L_x_130) ;  /* 0xfffffffc00f08947 */ /* 0x004fea000383ffff */
[----:B------:R-:W-:Y:S05]  /*7c80*/  BRA `(.L_x_159) ;  /* 0xfffffff000b07947 */ /* 0x000fea000383ffff */
.L_x_131:
[----:B-1----:R1:W2:Y:S02]  /*7c90*/  SYNCS.PHASECHK.TRANS64.TRYWAIT P0, [R9+URZ], R4 ;  /* 0x00000004090075a7 */ /* 0x0022a4000800017f */
[----:B--2---:R-:W-:Y:S05]  /*7ca0*/  @!P0 NANOSLEEP.SYNCS 0x989680 ;  /* 0x009896800000895d */ /* 0x004fea0003900000 */
[----:B------:R-:W2:Y:S02]  /*7cb0*/  @!P0 SYNCS.PHASECHK.TRANS64 P0, [R9+URZ], R4 ;  /* 0x00000004090085a7 */ /* 0x000ea4000800007f */
[----:B--2---:R-:W-:Y:S05]  /*7cc0*/  @!P0 BRA `(.L_x_131) ;  /* 0xfffffffc00f08947 */ /* 0x004fea000383ffff */
[----:B------:R-:W-:Y:S05]  /*7cd0*/  BRA `(.L_x_160) ;  /* 0xfffffff000c07947 */ /* 0x000fea000383ffff */
.L_x_132:
[----:B-1----:R1:W2:Y:S02]  /*7ce0*/  SYNCS.PHASECHK.TRANS64.TRYWAIT P0, [R6+URZ], R5 ;  /* 0x00000005060075a7 */ /* 0x0022a4000800017f */
[----:B--2---:R-:W-:Y:S05]  /*7cf0*/  @!P0 NANOSLEEP.SYNCS 0x989680 ;  /* 0x009896800000895d */ /* 0x004fea0003900000 */
[----:B------:R-:W2:Y:S02]  /*7d00*/  @!P0 SYNCS.PHASECHK.TRANS64 P0, [R6+URZ], R5 ;  /* 0x00000005060085a7 */ /* 0x000ea4000800007f */
[----:B--2---:R-:W-:Y:S05]  /*7d10*/  @!P0 BRA `(.L_x_132) ;  /* 0xfffffffc00f08947 */ /* 0x004fea000383ffff */
[----:B------:R-:W-:Y:S05]  /*7d20*/  BRA `(.L_x_161) ;  /* 0xfffffff000d07947 */ /* 0x000fea000383ffff */
.L_x_133:
[----:B-1----:R1:W2:Y:S02]  /*7d30*/  SYNCS.PHASECHK.TRANS64.TRYWAIT P0, [R9+URZ], R4 ;  /* 0x00000004090075a7 */ /* 0x0022a4000800017f */
[----:B--2---:R-:W-:Y:S05]  /*7d40*/  @!P0 NANOSLEEP.SYNCS 0x989680 ;  /* 0x009896800000895d */ /* 0x004fea0003900000 */
[----:B------:R-:W2:Y:S02]  /*7d50*/  @!P0 SYNCS.PHASECHK.TRANS64 P0, [R9+URZ], R4 ;  /* 0x00000004090085a7 */ /* 0x000ea4000800007f */
[----:B--2---:R-:W-:Y:S05]  /*7d60*/  @!P0 BRA `(.L_x_133) ;  /* 0xfffffffc00f08947 */ /* 0x004fea000383ffff */
[----:B------:R-:W-:Y:S05]  /*7d70*/  BRA `(.L_x_162) ;  /* 0xfffffff000e07947 */ /* 0x000fea000383ffff */
.L_x_134:
[----:B-1----:R1:W2:Y:S02]  /*7d80*/  SYNCS.PHASECHK.TRANS64.TRYWAIT P0, [R6+URZ], R5 ;  /* 0x00000005060075a7 */ /* 0x0022a4000800017f */
[----:B--2---:R-:W-:Y:S05]  /*7d90*/  @!P0 NANOSLEEP.SYNCS 0x989680 ;  /* 0x009896800000895d */ /* 0x004fea0003900000 */
[----:B------:R-:W2:Y:S02]  /*7da0*/  @!P0 SYNCS.PHASECHK.TRANS64 P0, [R6+URZ], R5 ;  /* 0x00000005060085a7 */ /* 0x000ea4000800007f */
[----:B--2---:R-:W-:Y:S05]  /*7db0*/  @!P0 BRA `(.L_x_134) ;  /* 0xfffffffc00f08947 */ /* 0x004fea000383ffff */
[----:B------:R-:W-:Y:S05]  /*7dc0*/  BRA `(.L_x_163) ;  /* 0xfffffff000f07947 */ /* 0x000fea000383ffff */
.L_x_135:
[----:B-1----:R1:W2:Y:S02]  /*7dd0*/  SYNCS.PHASECHK.TRANS64.TRYWAIT P0, [R9+URZ], R4 ;  /* 0x00000004090075a7 */ /* 0x0022a4000800017f */
[----:B--2---:R-:W-:Y:S05]  /*7de0*/  @!P0 NANOSLEEP.SYNCS 0x989680 ;  /* 0x009896800000895d */ /* 0x004fea0003900000 */
[----:B------:R-:W2:Y:S02]  /*7df0*/  @!P0 SYNCS.PHASECHK.TRANS64 P0, [R9+URZ], R4 ;  /* 0x00000004090085a7 */ /* 0x000ea4000800007f */
[----:B--2---:R-:W-:Y:S05]  /*7e00*/  @!P0 BRA `(.L_x_135) ;  /* 0xfffffffc00f08947 */ /* 0x004fea000383ffff */
[----:B------:R-:W-:Y:S05]  /*7e10*/  BRA `(.L_x_164) ;  /* 0xfffffff400007947 */ /* 0x000fea000383ffff */
.L_x_136:
[----:B-1----:R1:W2:Y:S02]  /*7e20*/  SYNCS.PHASECHK.TRANS64.TRYWAIT P0, [R6+URZ], R5 ;  /* 0x00000005060075a7 */ /* 0x0022a4000800017f */
[----:B--2---:R-:W-:Y:S05]  /*7e30*/  @!P0 NANOSLEEP.SYNCS 0x989680 ;  /* 0x009896800000895d */ /* 0x004fea0003900000 */
[----:B------:R-:W2:Y:S02]  /*7e40*/  @!P0 SYNCS.PHASECHK.TRANS64 P0, [R6+URZ], R5 ;  /* 0x00000005060085a7 */ /* 0x000ea4000800007f */
[----:B--2---:R-:W-:Y:S05]  /*7e50*/  @!P0 BRA `(.L_x_136) ;  /* 0xfffffffc00f08947 */ /* 0x004fea000383ffff */
[----:B------:R-:W-:Y:S05]  /*7e60*/  BRA `(.L_x_165) ;  /* 0xfffffff400107947 */ /* 0x000fea000383ffff */
.L_x_137:
[----:B-1----:R1:W2:Y:S02]  /*7e70*/  SYNCS.PHASECHK.TRANS64.TRYWAIT P0, [R9+URZ], R4 ;  /* 0x00000004090075a7 */ /* 0x0022a4000800017f */
[----:B--2---:R-:W-:Y:S05]  /*7e80*/  @!P0 NANOSLEEP.SYNCS 0x989680 ;  /* 0x009896800000895d */ /* 0x004fea0003900000 */
[----:B------:R-:W2:Y:S02]  /*7e90*/  @!P0 SYNCS.PHASECHK.TRANS64 P0, [R9+URZ], R4 ;  /* 0x00000004090085a7 */ /* 0x000ea4000800007f */
[----:B--2---:R-:W-:Y:S05]  /*7ea0*/  @!P0 BRA `(.L_x_137) ;  /* 0xfffffffc00f08947 */ /* 0x004fea000383ffff */
[----:B------:R-:W-:Y:S05]  /*7eb0*/  BRA `(.L_x_166) ;  /* 0xfffffff400207947 */ /* 0x000fea000383ffff */
.L_x_138:
[----:B-1----:R1:W2:Y:S02]  /*7ec0*/  SYNCS.PHASECHK.TRANS64.TRYWAIT P0, [R6+URZ], R5 ;  /* 0x00000005060075a7 */ /* 0x0022a4000800017f */
[----:B--2---:R-:W-:Y:S05]  /*7ed0*/  @!P0 NANOSLEEP.SYNCS 0x989680 ;  /* 0x009896800000895d */ /* 0x004fea0003900000 */
[----:B------:R-:W2:Y:S02]  /*7ee0*/  @!P0 SYNCS.PHASECHK.TRANS64 P0, [R6+URZ], R5 ;  /* 0x00000005060085a7 */ /* 0x000ea4000800007f */
[----:B--2---:R-:W-:Y:S05]  /*7ef0*/  @!P0 BRA `(.L_x_138) ;  /* 0xfffffffc00f08947 */ /* 0x004fea000383ffff */
[----:B------:R-:W-:Y:S05]  /*7f00*/  BRA `(.L_x_167) ;  /* 0xfffffff400307947 */ /* 0x000fea000383ffff */
.L_x_139:
[----:B-1----:R1:W2:Y:S02]  /*7f10*/  SYNCS.PHASECHK.TRANS64.TRYWAIT P0, [R9+URZ], R4 ;  /* 0x00000004090075a7 */ /* 0x0022a4000800017f */
[----:B--2---:R-:W-:Y:S05]  /*7f20*/  @!P0 NANOSLEEP.SYNCS 0x989680 ;  /* 0x009896800000895d */ /* 0x004fea0003900000 */
[----:B------:R-:W2:Y:S02]  /*7f30*/  @!P0 SYNCS.PHASECHK.TRANS64 P0, [R9+URZ], R4 ;  /* 0x00000004090085a7 */ /* 0x000ea4000800007f */
[----:B--2---:R-:W-:Y:S05]  /*7f40*/  @!P0 BRA `(.L_x_139) ;  /* 0xfffffffc00f08947 */ /* 0x004fea000383ffff */
[----:B------:R-:W-:Y:S05]  /*7f50*/  BRA `(.L_x_168) ;  /* 0xfffffff400407947 */ /* 0x000fea000383ffff */
.L_x_140:
[----:B-1----:R1:W2:Y:S02]  /*7f60*/  SYNCS.PHASECHK.TRANS64.TRYWAIT P0, [R6+URZ], R5 ;  /* 0x00000005060075a7 */ /* 0x0022a4000800017f */
[----:B--2---:R-:W-:Y:S05]  /*7f70*/  @!P0 NANOSLEEP.SYNCS 0x989680 ;  /* 0x009896800000895d */ /* 0x004fea0003900000 */
[----:B------:R-:W2:Y:S02]  /*7f80*/  @!P0 SYNCS.PHASECHK.TRANS64 P0, [R6+URZ], R5 ;  /* 0x00000005060085a7 */ /* 0x000ea4000800007f */
[----:B--2---:R-:W-:Y:S05]  /*7f90*/  @!P0 BRA `(.L_x_140) ;  /* 0xfffffffc00f08947 */ /* 0x004fea000383ffff */
[----:B------:R-:W-:Y:S05]  /*7fa0*/  BRA `(.L_x_169) ;  /* 0xfffffff400507947 */ /* 0x000fea000383ffff */
.L_x_141:
[----:B-1----:R1:W2:Y:S02]  /*7fb0*/  SYNCS.PHASECHK.TRANS64.TRYWAIT P0, [R9+URZ], R4 ;  /* 0x00000004090075a7 */ /* 0x0022a4000800017f */
[----:B--2---:R-:W-:Y:S05]  /*7fc0*/  @!P0 NANOSLEEP.SYNCS 0x989680 ;  /* 0x009896800000895d */ /* 0x004fea0003900000 */
[----:B------:R-:W2:Y:S02]  /*7fd0*/  @!P0 SYNCS.PHASECHK.TRANS64 P0, [R9+URZ], R4 ;  /* 0x00000004090085a7 */ /* 0x000ea4000800007f */
[----:B--2---:R-:W-:Y:S05]  /*7fe0*/  @!P0 BRA `(.L_x_141) ;  /* 0xfffffffc00f08947 */ /* 0x004fea000383ffff */
[----:B------:R-:W-:Y:S05]  /*7ff0*/  BRA `(.L_x_170) ;  /* 0xfffffff400607947 */ /* 0x000fea000383ffff */
.L_x_142:
[----:B-1----:R1:W2:Y:S02]  /*8000*/  SYNCS.PHASECHK.TRANS64.TRYWAIT P0, [R6+URZ], R5 ;  /* 0x00000005060075a7 */ /* 0x0022a4000800017f */
[----:B--2---:R-:W-:Y:S05]  /*8010*/  @!P0 NANOSLEEP.SYNCS 0x989680 ;  /* 0x009896800000895d */ /* 0x004fea0003900000 */
[----:B------:R-:W2:Y:S02]  /*8020*/  @!P0 SYNCS.PHASECHK.TRANS64 P0, [R6+URZ], R5 ;  /* 0x00000005060085a7 */ /* 0x000ea4000800007f */
[----:B--2---:R-:W-:Y:S05]  /*8030*/  @!P0 BRA `(.L_x_142) ;  /* 0xfffffffc00f08947 */ /* 0x004fea000383ffff */
[----:B------:R-:W-:Y:S05]  /*8040*/  BRA `(.L_x_171) ;  /* 0xfffffff400707947 */ /* 0x000fea000383ffff */
.L_x_143:
[----:B-1----:R1:W2:Y:S02]  /*8050*/  SYNCS.PHASECHK.TRANS64.TRYWAIT P0, [R9+URZ], R4 ;  /* 0x00000004090075a7 */ /* 0x0022a4000800017f */
[----:B--2---:R-:W-:Y:S05]  /*8060*/  @!P0 NANOSLEEP.SYNCS 0x989680 ;  /* 0x009896800000895d */ /* 0x004fea0003900000 */
[----:B------:R-:W2:Y:S02]  /*8070*/  @!P0 SYNCS.PHASECHK.TRANS64 P0, [R9+URZ], R4 ;  /* 0x00000004090085a7 */ /* 0x000ea4000800007f */
[----:B--2---:R-:W-:Y:S05]  /*8080*/  @!P0 BRA `(.L_x_143) ;  /* 0xfffffffc00f08947 */ /* 0x004fea000383ffff */
[----:B------:R-:W-:Y:S05]  /*8090*/  BRA `(.L_x_172) ;  /* 0xfffffff400807947 */ /* 0x000fea000383ffff */
.L_x_144:
[----:B-1----:R1:W2:Y:S02]  /*80a0*/  SYNCS.PHASECHK.TRANS64.TRYWAIT P0, [R6+URZ], R5 ;  /* 0x00000005060075a7 */ /* 0x0022a4000800017f */
[----:B--2---:R-:W-:Y:S05]  /*80b0*/  @!P0 NANOSLEEP.SYNCS 0x989680 ;  /* 0x009896800000895d */ /* 0x004fea0003900000 */
[----:B------:R-:W2:Y:S02]  /*80c0*/  @!P0 SYNCS.PHASECHK.TRANS64 P0, [R6+URZ], R5 ;  /* 0x00000005060085a7 */ /* 0x000ea4000800007f */
[----:B--2---:R-:W-:Y:S05]  /*80d0*/  @!P0 BRA `(.L_x_144) ;  /* 0xfffffffc00f08947 */ /* 0x004fea000383ffff */
[----:B------:R-:W-:Y:S05]  /*80e0*/  BRA `(.L_x_173) ;  /* 0xfffffff400907947 */ /* 0x000fea000383ffff */
.L_x_145:
[----:B--2---:R2:W3:Y:S02]  /*80f0*/  SYNCS.PHASECHK.TRANS64.TRYWAIT P0, [R9+URZ], R4 ;  /* 0x00000004090075a7 */ /* 0x0044e4000800017f */
[----:B---3--:R-:W-:Y:S05]  /*8100*/  @!P0 NANOSLEEP.SYNCS 0x989680 ;  /* 0x009896800000895d */ /* 0x008fea0003900000 */
[----:B------:R-:W3:Y:S02]  /*8110*/  @!P0 SYNCS.PHASECHK.TRANS64 P0, [R9+URZ], R4 ;  /* 0x00000004090085a7 */ /* 0x000ee4000800007f */
[----:B---3--:R-:W-:Y:S05]  /*8120*/  @!P0 BRA `(.L_x_145) ;  /* 0xfffffffc00f08947 */ /* 0x008fea000383ffff */
[----:B------:R-:W-:Y:S05]  /*8130*/  BRA `(.L_x_174) ;  /* 0xfffffff400987947 */ /* 0x000fea000383ffff */
.L_x_175:
[----:B------:R-:W-:-:S00]  /*8140*/  BRA `(.L_x_175) ;  /* 0xfffffffc00fc7947 */ /* 0x000fc0000383ffff */
[----:B------:R-:W-:-:S00]  /*8150*/  NOP ;  /* 0x0000000000007918 */ /* 0x000fc00000000000 */
        /* <DEDUP_REMOVED lines=10> */
.L_x_176:


//--------------------- .nv.global.init           --------------------------
	.section	.nv.global.init,"aw",@progbits
.nv.global.init:
	.type		$str$24,@object
	.size		$str$24,($str$25 - $str$24)
$str$24:
        /*0000*/ 	.byte	0x28, 0x61, 0x64, 0x64, 0x72, 0x65, 0x73, 0x73, 0x20, 0x26, 0x20, 0x6d, 0x61, 0x73, 0x6b, 0x29
        /*0010*/ 	.byte	0x20, 0x3d, 0x3d, 0x20, 0x30, 0x00
	.type		$str$25,@object
	.size		$str$25,(__unnamed_1 - $str$25)
$str$25:
        /*0016*/ 	.byte	0x2f, 0x74, 0x6d, 0x70, 0x2f, 0x63, 0x75, 0x74, 0x6c, 0x61, 0x73, 0x73, 0x5f, 0x73, 0x77, 0x65
        /*0026*/ 	.byte	0x65, 0x70, 0x5f, 0x73, 0x72, 0x63, 0x2f, 0x69, 0x6e, 0x63, 0x6c, 0x75, 0x64, 0x65, 0x2f, 0x63
        /*0036*/ 	.byte	0x75, 0x74, 0x65, 0x2f, 0x70, 0x6f, 0x69, 0x6e, 0x74, 0x65, 0x72, 0x5f, 0x66, 0x6c, 0x61, 0x67
        /*0046*/ 	.byte	0x67, 0x65, 0x64, 0x2e, 0x68, 0x70, 0x70, 0x00
	.type		__unnamed_1,@object
	.size		__unnamed_1,(.L_0 - __unnamed_1)
__unnamed_1:
        /*004e*/ 	.byte	0x61, 0x75, 0x74, 0x6f, 0x20, 0x63, 0x75, 0x74, 0x65, 0x3a, 0x3a, 0x61, 0x73, 0x5f, 0x70, 0x6f
        /* <DEDUP_REMOVED lines=27> */
        /*020e*/ 	.byte	0x3a, 0x43, 0x3c, 0x34, 0x30, 0x39, 0x36, 0x3e, 0x3e, 0x3e, 0x3e, 0x3e, 0x5d, 0x00
.L_0:


//--------------------- .nv.shared._ZN7cutlass13device_kernelINS_4gemm6kernel13GemmUniversalIN4cute5tupleIJiiiiEEENS1_10collective13CollectiveMmaINS1_37MainloopSm90TmaGmmaWarpSpecializedFP8ILi17ENS5_IJNS4_1CILi2EEENSA_ILi1EEESC_EEENS1_35KernelTmaWarpSpecializedCooperativeEEENS5_IJNSA_ILi128EEENSA_ILi64EEESH_EEENS_12float_e4m3_tENS5_IJlSC_lEEESJ_SK_NS4_8TiledMMAINS4_8MMA_AtomIJNS4_4SM904GMMA30MMA_64x64x32_F32E4M3E4M3_SS_TNILNSO_7ScaleInE1ELSQ_1EEEEEENS4_6LayoutISD_NS5_IJSC_NSA_ILi0EEESU_EEEEENS5_IJNS4_10UnderscoreESX_SX_EEEEENS4_13SM90_TMA_LOADENS4_14ComposedLayoutINS4_7SwizzleILi2ELi4ELi3EEENS4_18smem_ptr_flag_bitsILi8EEENST_INS5_IJNSA_ILi8EEESH_EEENS5_IJSH_SC_EEEEEEEvNS4_8identityENS4_23SM90_TMA_LOAD_MULTICASTES1A_vS1B_EENS_8epilogue10collective18CollectiveEpilogueINS1E_22Sm90TmaWarpSpecializedILi2ELi2ELi16ELb0ELb0EEEJSI_NS5_IJSG_NSA_ILi32EEEEEESJ_SK_SJ_SK_NS1E_6fusion15FusionCallbacksIS1I_NS1L_13LinCombEltActINS1E_6thread4ReLuESJ_fSJ_fLNS_15FloatRoundStyleE2EEESI_S1K_JEEES10_NS11_INS12_ILi1ELi4ELi3EEES15_NST_INS5_IJS16_S1J_EEENS5_IJS1J_SC_EEEEEEENS4_39AutoVectorizingCopyWithAssumedAlignmentILi128EEENS4_14SM90_TMA_STOREES1X_S1Z_NS4_9Copy_AtomIJNS4_17SM90_U32x4_STSM_NENS_6half_tEEEEvEEEvvEEEEvNT_6ParamsE --------------------------
	.section	.nv.shared._ZN7cutlass13device_kernelINS_4gemm6kernel13GemmUniversalIN4cute5tupleIJiiiiEEENS1_10collective13CollectiveMmaINS1_37MainloopSm90TmaGmmaWarpSpecializedFP8ILi17ENS5_IJNS4_1CILi2EEENSA_ILi1EEESC_EEENS1_35KernelTmaWarpSpecializedCooperativeEEENS5_IJNSA_ILi128EEENSA_ILi64EEESH_EEENS_12float_e4m3_tENS5_IJlSC_lEEESJ_SK_NS4_8TiledMMAINS4_8MMA_AtomIJNS4_4SM904GMMA30MMA_64x64x32_F32E4M3E4M3_SS_TNILNSO_7ScaleInE1ELSQ_1EEEEEENS4_6LayoutISD_NS5_IJSC_NSA_ILi0EEESU_EEEEENS5_IJNS4_10UnderscoreESX_SX_EEEEENS4_13SM90_TMA_LOADENS4_14ComposedLayoutINS4_7SwizzleILi2ELi4ELi3EEENS4_18smem_ptr_flag_bitsILi8EEENST_INS5_IJNSA_ILi8EEESH_EEENS5_IJSH_SC_EEEEEEEvNS4_8identityENS4_23SM90_TMA_LOAD_MULTICASTES1A_vS1B_EENS_8epilogue10collective18CollectiveEpilogueINS1E_22Sm90TmaWarpSpecializedILi2ELi2ELi16ELb0ELb0EEEJSI_NS5_IJSG_NSA_ILi32EEEEEESJ_SK_SJ_SK_NS1E_6fusion15FusionCallbacksIS1I_NS1L_13LinCombEltActINS1E_6thread4ReLuESJ_fSJ_fLNS_15FloatRoundStyleE2EEESI_S1K_JEEES10_NS11_INS12_ILi1ELi4ELi3EEES15_NST_INS5_IJS16_S1J_EEENS5_IJS1J_SC_EEEEEEENS4_39AutoVectorizingCopyWithAssumedAlignmentILi128EEENS4_14SM90_TMA_STOREES1X_S1Z_NS4_9Copy_AtomIJNS4_17SM90_U32x4_STSM_NENS_6half_tEEEEvEEEvvEEEEvNT_6ParamsE,"aw",@nobits
	.sectionflags	@""
	.align	16
	.zero		1024


//--------------------- .nv.shared.reserved.0     --------------------------
	.section	.nv.shared.reserved.0,"aw",@nobits
	.weak		__nv_reservedSMEM_offset_0_alias
	.size		__nv_reservedSMEM_offset_0_alias, 0, 0
	.other		__nv_reservedSMEM_offset_0_alias,@"STO_CUDA_RESERVED_SHARED STV_DEFAULT"
__nv_reservedSMEM_offset_0_alias:
	.zero		0


//--------------------- .nv.global                --------------------------
	.section	.nv.global,"aw",@nobits
.nv.global:
	.type		_ZN39_INTERNAL_66b5d574_4_k_cu_41e023fe_27954cute1_E,@object
	.size		_ZN39_INTERNAL_66b5d574_4_k_cu_41e023fe_27954cute1_E,(_ZN39_INTERNAL_66b5d574_4_k_cu_41e023fe_27954cuda3std3__45__cpo6cbeginE - _ZN39_INTERNAL_66b5d574_4_k_cu_41e023fe_27954cute1_E)
_ZN39_INTERNAL_66b5d574_4_k_cu_41e023fe_27954cute1_E:
	.zero		1
	.type		_ZN39_INTERNAL_66b5d574_4_k_cu_41e023fe_27954cuda3std3__45__cpo6cbeginE,@object
	.size		_ZN39_INTERNAL_66b5d574_4_k_cu_41e023fe_27954cuda3std3__45__cpo6cbeginE,(_ZN39_INTERNAL_66b5d574_4_k_cu_41e023fe_27954cuda3std3__48in_placeE - _ZN39_INTERNAL_66b5d574_4_k_cu_41e023fe_27954cuda3std3__45__cpo6cbeginE)
_ZN39_INTERNAL_66b5d574_4_k_cu_41e023fe_27954cuda3std3__45__cpo6cbeginE:
	.zero		1
	.type		_ZN39_INTERNAL_66b5d574_4_k_cu_41e023fe_27954cuda3std3__48in_placeE,@object
	.size		_ZN39_INTERNAL_66b5d574_4_k_cu_41e023fe_27954cuda3std3__48in_placeE,(_ZN39_INTERNAL_66b5d574_4_k_cu_41e023fe_27954cuda3std6ranges3__45__cpo9iter_moveE - _ZN39_INTERNAL_66b5d574_4_k_cu_41e023fe_27954cuda3std3__48in_placeE)
_ZN39_INTERNAL_66b5d574_4_k_cu_41e023fe_27954cuda3std3__48in_placeE:
	.zero		1
	.type		_ZN39_INTERNAL_66b5d574_4_k_cu_41e023fe_27954cuda3std6ranges3__45__cpo9iter_moveE,@object
	.size		_ZN39_INTERNAL_66b5d574_4_k_cu_41e023fe_27954cuda3std6ranges3__45__cpo9iter_moveE,(_ZN39_INTERNAL_66b5d574_4_k_cu_41e023fe_27954cuda3std3__45__cpo5beginE - _ZN39_INTERNAL_66b5d574_4_k_cu_41e023fe_27954cuda3std6ranges3__45__cpo9iter_moveE)
_ZN39_INTERNAL_66b5d574_4_k_cu_41e023fe_27954cuda3std6ranges3__45__cpo9iter_moveE:
	.zero		1
	.type		_ZN39_INTERNAL_66b5d574_4_k_cu_41e023fe_27954cuda3std3__45__cpo5beginE,@object
	.size		_ZN39_INTERNAL_66b5d574_4_k_cu_41e023fe_27954cuda3std3__45__cpo5beginE,(_ZN39_INTERNAL_66b5d574_4_k_cu_41e023fe_27954cuda3std3__441_GLOBAL__N__66b5d574_4_k_cu_41e023fe_27956ignoreE - _ZN39_INTERNAL_66b5d574_4_k_cu_41e023fe_27954cuda3std3__45__cpo5beginE)
_ZN39_INTERNAL_66b5d574_4_k_cu_41e023fe_27954cuda3std3__45__cpo5beginE:
	.zero		1
	.type		_ZN39_INTERNAL_66b5d574_4_k_cu_41e023fe_27954cuda3std3__441_GLOBAL__N__66b5d574_4_k_cu_41e023fe_27956ignoreE,@object
	.size		_ZN39_INTERNAL_66b5d574_4_k_cu_41e023fe_27954cuda3std3__441_GLOBAL__N__66b5d574_4_k_cu_41e023fe_27956ignoreE,(_ZN39_INTERNAL_66b5d574_4_k_cu_41e023fe_27954cute7productE - _ZN39_INTERNAL_66b5d574_4_k_cu_41e023fe_27954cuda3std3__441_GLOBAL__N__66b5d574_4_k_cu_41e023fe_27956ignoreE)
_ZN39_INTERNAL_66b5d574_4_k_cu_41e023fe_27954cuda3std3__441_GLOBAL__N__66b5d574_4_k_cu_41e023fe_27956ignoreE:
	.zero		1
	.type		_ZN39_INTERNAL_66b5d574_4_k_cu_41e023fe_27954cute7productE,@object
	.size		_ZN39_INTERNAL_66b5d574_4_k_cu_41e023fe_27954cute7productE,(_ZN39_INTERNAL_66b5d574_4_k_cu_41e023fe_27954cuda3std3__45__cpo3endE - _ZN39_INTERNAL_66b5d574_4_k_cu_41e023fe_27954cute7productE)
_ZN39_INTERNAL_66b5d574_4_k_cu_41e023fe_27954cute7productE:
	.zero		1
	.type		_ZN39_INTERNAL_66b5d574_4_k_cu_41e023fe_27954cuda3std3__45__cpo3endE,@object
	.size		_ZN39_INTERNAL_66b5d574_4_k_cu_41e023fe_27954cuda3std3__45__cpo3endE,(_ZN39_INTERNAL_66b5d574_4_k_cu_41e023fe_27954cuda3std3__419piecewise_constructE - _ZN39_INTERNAL_66b5d574_4_k_cu_41e023fe_27954cuda3std3__45__cpo3endE)
_ZN39_INTERNAL_66b5d574_4_k_cu_41e023fe_27954cuda3std3__45__cpo3endE:
	.zero		1
	.type		_ZN39_INTERNAL_66b5d574_4_k_cu_41e023fe_27954cuda3std3__419piecewise_constructE,@object
	.size		_ZN39_INTERNAL_66b5d574_4_k_cu_41e023fe_27954cuda3std3__419piecewise_constructE,(_ZN39_INTERNAL_66b5d574_4_k_cu_41e023fe_27954cuda3std3__45__cpo4cendE - _ZN39_INTERNAL_66b5d574_4_k_cu_41e023fe_27954cuda3std3__419piecewise_constructE)
_ZN39_INTERNAL_66b5d574_4_k_cu_41e023fe_27954cuda3std3__419piecewise_constructE:
	.zero		1
	.type		_ZN39_INTERNAL_66b5d574_4_k_cu_41e023fe_27954cuda3std3__45__cpo4cendE,@object
	.size		_ZN39_INTERNAL_66b5d574_4_k_cu_41e023fe_27954cuda3std3__45__cpo4cendE,(_ZN39_INTERNAL_66b5d574_4_k_cu_41e023fe_27954cuda3std6ranges3__45__cpo4swapE - _ZN39_INTERNAL_66b5d574_4_k_cu_41e023fe_27954cuda3std3__45__cpo4cendE)
_ZN39_INTERNAL_66b5d574_4_k_cu_41e023fe_27954cuda3std3__45__cpo4cendE:
	.zero		1
	.type		_ZN39_INTERNAL_66b5d574_4_k_cu_41e023fe_27954cuda3std6ranges3__45__cpo4swapE,@object
	.size		_ZN39_INTERNAL_66b5d574_4_k_cu_41e023fe_27954cuda3std6ranges3__45__cpo4swapE,(.L_8 - _ZN39_INTERNAL_66b5d574_4_k_cu_41e023fe_27954cuda3std6ranges3__45__cpo4swapE)
_ZN39_INTERNAL_66b5d574_4_k_cu_41e023fe_27954cuda3std6ranges3__45__cpo4swapE:
	.zero		1
.L_8:


//--------------------- .nv.constant0._ZN7cutlass13device_kernelINS_4gemm6kernel13GemmUniversalIN4cute5tupleIJiiiiEEENS1_10collective13CollectiveMmaINS1_37MainloopSm90TmaGmmaWarpSpecializedFP8ILi17ENS5_IJNS4_1CILi2EEENSA_ILi1EEESC_EEENS1_35KernelTmaWarpSpecializedCooperativeEEENS5_IJNSA_ILi128EEENSA_ILi64EEESH_EEENS_12float_e4m3_tENS5_IJlSC_lEEESJ_SK_NS4_8TiledMMAINS4_8MMA_AtomIJNS4_4SM904GMMA30MMA_64x64x32_F32E4M3E4M3_SS_TNILNSO_7ScaleInE1ELSQ_1EEEEEENS4_6LayoutISD_NS5_IJSC_NSA_ILi0EEESU_EEEEENS5_IJNS4_10UnderscoreESX_SX_EEEEENS4_13SM90_TMA_LOADENS4_14ComposedLayoutINS4_7SwizzleILi2ELi4ELi3EEENS4_18smem_ptr_flag_bitsILi8EEENST_INS5_IJNSA_ILi8EEESH_EEENS5_IJSH_SC_EEEEEEEvNS4_8identityENS4_23SM90_TMA_LOAD_MULTICASTES1A_vS1B_EENS_8epilogue10collective18CollectiveEpilogueINS1E_22Sm90TmaWarpSpecializedILi2ELi2ELi16ELb0ELb0EEEJSI_NS5_IJSG_NSA_ILi32EEEEEESJ_SK_SJ_SK_NS1E_6fusion15FusionCallbacksIS1I_NS1L_13LinCombEltActINS1E_6thread4ReLuESJ_fSJ_fLNS_15FloatRoundStyleE2EEESI_S1K_JEEES10_NS11_INS12_ILi1ELi4ELi3EEES15_NST_INS5_IJS16_S1J_EEENS5_IJS1J_SC_EEEEEEENS4_39AutoVectorizingCopyWithAssumedAlignmentILi128EEENS4_14SM90_TMA_STOREES1X_S1Z_NS4_9Copy_AtomIJNS4_17SM90_U32x4_STSM_NENS_6half_tEEEEvEEEvvEEEEvNT_6ParamsE --------------------------
	.section	.nv.constant0._ZN7cutlass13device_kernelINS_4gemm6kernel13GemmUniversalIN4cute5tupleIJiiiiEEENS1_10collective13CollectiveMmaINS1_37MainloopSm90TmaGmmaWarpSpecializedFP8ILi17ENS5_IJNS4_1CILi2EEENSA_ILi1EEESC_EEENS1_35KernelTmaWarpSpecializedCooperativeEEENS5_IJNSA_ILi128EEENSA_ILi64EEESH_EEENS_12float_e4m3_tENS5_IJlSC_lEEESJ_SK_NS4_8TiledMMAINS4_8MMA_AtomIJNS4_4SM904GMMA30MMA_64x64x32_F32E4M3E4M3_SS_TNILNSO_7ScaleInE1ELSQ_1EEEEEENS4_6LayoutISD_NS5_IJSC_NSA_ILi0EEESU_EEEEENS5_IJNS4_10UnderscoreESX_SX_EEEEENS4_13SM90_TMA_LOADENS4_14ComposedLayoutINS4_7SwizzleILi2ELi4ELi3EEENS4_18smem_ptr_flag_bitsILi8EEENST_INS5_IJNSA_ILi8EEESH_EEENS5_IJSH_SC_EEEEEEEvNS4_8identityENS4_23SM90_TMA_LOAD_MULTICASTES1A_vS1B_EENS_8epilogue10collective18CollectiveEpilogueINS1E_22Sm90TmaWarpSpecializedILi2ELi2ELi16ELb0ELb0EEEJSI_NS5_IJSG_NSA_ILi32EEEEEESJ_SK_SJ_SK_NS1E_6fusion15FusionCallbacksIS1I_NS1L_13LinCombEltActINS1E_6thread4ReLuESJ_fSJ_fLNS_15FloatRoundStyleE2EEESI_S1K_JEEES10_NS11_INS12_ILi1ELi4ELi3EEES15_NST_INS5_IJS16_S1J_EEENS5_IJS1J_SC_EEEEEEENS4_39AutoVectorizingCopyWithAssumedAlignmentILi128EEENS4_14SM90_TMA_STOREES1X_S1Z_NS4_9Copy_AtomIJNS4_17SM90_U32x4_STSM_NENS_6half_tEEEEvEEEvvEEEEvNT_6ParamsE,"a",@progbits
	.sectionflags	@""
	.align	4
.nv.constant0._ZN7cutlass13device_kernelINS_4gemm6kernel13GemmUniversalIN4cute5tupleIJiiiiEEENS1_10collective13CollectiveMmaINS1_37MainloopSm90TmaGmmaWarpSpecializedFP8ILi17ENS5_IJNS4_1CILi2EEENSA_ILi1EEESC_EEENS1_35KernelTmaWarpSpecializedCooperativeEEENS5_IJNSA_ILi128EEENSA_ILi64EEESH_EEENS_12float_e4m3_tENS5_IJlSC_lEEESJ_SK_NS4_8TiledMMAINS4_8MMA_AtomIJNS4_4SM904GMMA30MMA_64x64x32_F32E4M3E4M3_SS_TNILNSO_7ScaleInE1ELSQ_1EEEEEENS4_6LayoutISD_NS5_IJSC_NSA_ILi0EEESU_EEEEENS5_IJNS4_10UnderscoreESX_SX_EEEEENS4_13SM90_TMA_LOADENS4_14ComposedLayoutINS4_7SwizzleILi2ELi4ELi3EEENS4_18smem_ptr_flag_bitsILi8EEENST_INS5_IJNSA_ILi8EEESH_EEENS5_IJSH_SC_EEEEEEEvNS4_8identityENS4_23SM90_TMA_LOAD_MULTICASTES1A_vS1B_EENS_8epilogue10collective18CollectiveEpilogueINS1E_22Sm90TmaWarpSpecializedILi2ELi2ELi16ELb0ELb0EEEJSI_NS5_IJSG_NSA_ILi32EEEEEESJ_SK_SJ_SK_NS1E_6fusion15FusionCallbacksIS1I_NS1L_13LinCombEltActINS1E_6thread4ReLuESJ_fSJ_fLNS_15FloatRoundStyleE2EEESI_S1K_JEEES10_NS11_INS12_ILi1ELi4ELi3EEES15_NST_INS5_IJS16_S1J_EEENS5_IJS1J_SC_EEEEEEENS4_39AutoVectorizingCopyWithAssumedAlignmentILi128EEENS4_14SM90_TMA_STOREES1X_S1Z_NS4_9Copy_AtomIJNS4_17SM90_U32x4_STSM_NENS_6half_tEEEEvEEEvvEEEEvNT_6ParamsE:
	.zero		2432


//--------------------- SYMBOLS --------------------------

	.type		.nv.reservedSmem.offset0,@object
	.size		.nv.reservedSmem.offset0,0x4
	.type		__assertfail,@function
